//
// Generated by NVIDIA NVVM Compiler
//
// Compiler Build ID: CL-36424714
// Cuda compilation tools, release 13.0, V13.0.88
// Based on NVVM 20.0.0
//

.version 9.0
.target sm_100
.address_size 64

	// .globl	_Z21firstPFrameReconstGPUPhS_S_PiPA8_f
.global .align 4 .b8 RANGE_8[2304] = {255, 255, 255, 255, 0, 0, 0, 0, 0, 0, 0, 0, 255, 255, 255, 255, 0, 0, 0, 0, 1, 0, 0, 0, 1, 0, 0, 0, 0, 0, 0, 0, 254, 255, 255, 255, 0, 0, 0, 0, 255, 255, 255, 255, 255, 255, 255, 255, 255, 255, 255, 255, 1, 0, 0, 0, 0, 0, 0, 0, 254, 255, 255, 255, 0, 0, 0, 0, 2, 0, 0, 0, 1, 0, 0, 0, 255, 255, 255, 255, 1, 0, 0, 0, 1, 0, 0, 0, 2, 0, 0, 0, 0, 0, 0, 0, 253, 255, 255, 255, 0, 0, 0, 0, 254, 255, 255, 255, 255, 255, 255, 255, 254, 255, 255, 255, 1, 0, 0, 0, 255, 255, 255, 255, 254, 255, 255, 255, 255, 255, 255, 255, 2, 0, 0, 0, 0, 0, 0, 0, 253, 255, 255, 255, 0, 0, 0, 0, 3, 0, 0, 0, 1, 0, 0, 0, 254, 255, 255, 255, 1, 0, 0, 0, 2, 0, 0, 0, 2, 0, 0, 0, 255, 255, 255, 255, 2, 0, 0, 0, 1, 0, 0, 0, 3, 0, 0, 0, 0, 0, 0, 0, 252, 255, 255, 255, 0, 0, 0, 0, 253, 255, 255, 255, 255, 255, 255, 255, 253, 255, 255, 255, 1, 0, 0, 0, 254, 255, 255, 255, 254, 255, 255, 255, 254, 255, 255, 255, 2, 0, 0, 0, 255, 255, 255, 255, 253, 255, 255, 255, 255, 255, 255, 255, 3, 0, 0, 0, 0, 0, 0, 0, 252, 255, 255, 255, 0, 0, 0, 0, 4, 0, 0, 0, 1, 0, 0, 0, 253, 255, 255, 255, 1, 0, 0, 0, 3, 0, 0, 0, 2, 0, 0, 0, 254, 255, 255, 255, 2, 0, 0, 0, 2, 0, 0, 0, 3, 0, 0, 0, 255, 255, 255, 255, 3, 0, 0, 0, 1, 0, 0, 0, 4, 0, 0, 0, 0, 0, 0, 0, 251, 255, 255, 255, 0, 0, 0, 0, 252, 255, 255, 255, 255, 255, 255, 255, 252, 255, 255, 255, 1, 0, 0, 0, 253, 255, 255, 255, 254, 255, 255, 255, 253, 255, 255, 255, 2, 0, 0, 0, 254, 255, 255, 255, 253, 255, 255, 255, 254, 255, 255, 255, 3, 0, 0, 0, 255, 255, 255, 255, 252, 255, 255, 255, 255, 255, 255, 255, 4, 0, 0, 0, 0, 0, 0, 0, 251, 255, 255, 255, 0, 0, 0, 0, 5, 0, 0, 0, 1, 0, 0, 0, 252, 255, 255, 255, 1, 0, 0, 0, 4, 0, 0, 0, 2, 0, 0, 0, 253, 255, 255, 255, 2, 0, 0, 0, 3, 0, 0, 0, 3, 0, 0, 0, 254, 255, 255, 255, 3, 0, 0, 0, 2, 0, 0, 0, 4, 0, 0, 0, 255, 255, 255, 255, 4, 0, 0, 0, 1, 0, 0, 0, 5, 0, 0, 0, 0, 0, 0, 0, 250, 255, 255, 255, 0, 0, 0, 0, 251, 255, 255, 255, 255, 255, 255, 255, 251, 255, 255, 255, 1, 0, 0, 0, 252, 255, 255, 255, 254, 255, 255, 255, 252, 255, 255, 255, 2, 0, 0, 0, 253, 255, 255, 255, 253, 255, 255, 255, 253, 255, 255, 255, 3, 0, 0, 0, 254, 255, 255, 255, 252, 255, 255, 255, 254, 255, 255, 255, 4, 0, 0, 0, 255, 255, 255, 255, 251, 255, 255, 255, 255, 255, 255, 255, 5, 0, 0, 0, 0, 0, 0, 0, 250, 255, 255, 255, 0, 0, 0, 0, 6, 0, 0, 0, 1, 0, 0, 0, 251, 255, 255, 255, 1, 0, 0, 0, 5, 0, 0, 0, 2, 0, 0, 0, 252, 255, 255, 255, 2, 0, 0, 0, 4, 0, 0, 0, 3, 0, 0, 0, 253, 255, 255, 255, 3, 0, 0, 0, 3, 0, 0, 0, 4, 0, 0, 0, 254, 255, 255, 255, 4, 0, 0, 0, 2, 0, 0, 0, 5, 0, 0, 0, 255, 255, 255, 255, 5, 0, 0, 0, 1, 0, 0, 0, 6, 0, 0, 0, 0, 0, 0, 0, 249, 255, 255, 255, 0, 0, 0, 0, 250, 255, 255, 255, 255, 255, 255, 255, 250, 255, 255, 255, 1, 0, 0, 0, 251, 255, 255, 255, 254, 255, 255, 255, 251, 255, 255, 255, 2, 0, 0, 0, 252, 255, 255, 255, 253, 255, 255, 255, 252, 255, 255, 255, 3, 0, 0, 0, 253, 255, 255, 255, 252, 255, 255, 255, 253, 255, 255, 255, 4, 0, 0, 0, 254, 255, 255, 255, 251, 255, 255, 255, 254, 255, 255, 255, 5, 0, 0, 0, 255, 255, 255, 255, 250, 255, 255, 255, 255, 255, 255, 255, 6, 0, 0, 0, 0, 0, 0, 0, 249, 255, 255, 255, 0, 0, 0, 0, 7, 0, 0, 0, 1, 0, 0, 0, 250, 255, 255, 255, 1, 0, 0, 0, 6, 0, 0, 0, 2, 0, 0, 0, 251, 255, 255, 255, 2, 0, 0, 0, 5, 0, 0, 0, 3, 0, 0, 0, 252, 255, 255, 255, 3, 0, 0, 0, 4, 0, 0, 0, 4, 0, 0, 0, 253, 255, 255, 255, 4, 0, 0, 0, 3, 0, 0, 0, 5, 0, 0, 0, 254, 255, 255, 255, 5, 0, 0, 0, 2, 0, 0, 0, 6, 0, 0, 0, 255, 255, 255, 255, 6, 0, 0, 0, 1, 0, 0, 0, 7, 0, 0, 0, 0, 0, 0, 0, 248, 255, 255, 255, 0, 0, 0, 0, 249, 255, 255, 255, 255, 255, 255, 255, 249, 255, 255, 255, 1, 0, 0, 0, 250, 255, 255, 255, 254, 255, 255, 255, 250, 255, 255, 255, 2, 0, 0, 0, 251, 255, 255, 255, 253, 255, 255, 255, 251, 255, 255, 255, 3, 0, 0, 0, 252, 255, 255, 255, 252, 255, 255, 255, 252, 255, 255, 255, 4, 0, 0, 0, 253, 255, 255, 255, 251, 255, 255, 255, 253, 255, 255, 255, 5, 0, 0, 0, 254, 255, 255, 255, 250, 255, 255, 255, 254, 255, 255, 255, 6, 0, 0, 0, 255, 255, 255, 255, 249, 255, 255, 255, 255, 255, 255, 255, 7, 0, 0, 0, 0, 0, 0, 0, 248, 255, 255, 255, 0, 0, 0, 0, 8, 0, 0, 0, 1, 0, 0, 0, 249, 255, 255, 255, 1, 0, 0, 0, 7, 0, 0, 0, 2, 0, 0, 0, 250, 255, 255, 255, 2, 0, 0, 0, 6, 0, 0, 0, 3, 0, 0, 0, 251, 255, 255, 255, 3, 0, 0, 0, 5, 0, 0, 0, 4, 0, 0, 0, 252, 255, 255, 255, 4, 0, 0, 0, 4, 0, 0, 0, 5, 0, 0, 0, 253, 255, 255, 255, 5, 0, 0, 0, 3, 0, 0, 0, 6, 0, 0, 0, 254, 255, 255, 255, 6, 0, 0, 0, 2, 0, 0, 0, 7, 0, 0, 0, 255, 255, 255, 255, 7, 0, 0, 0, 1, 0, 0, 0, 8, 0, 0, 0, 0, 0, 0, 0, 248, 255, 255, 255, 255, 255, 255, 255, 248, 255, 255, 255, 1, 0, 0, 0, 249, 255, 255, 255, 254, 255, 255, 255, 249, 255, 255, 255, 2, 0, 0, 0, 250, 255, 255, 255, 253, 255, 255, 255, 250, 255, 255, 255, 3, 0, 0, 0, 251, 255, 255, 255, 252, 255, 255, 255, 251, 255, 255, 255, 4, 0, 0, 0, 252, 255, 255, 255, 251, 255, 255, 255, 252, 255, 255, 255, 5, 0, 0, 0, 253, 255, 255, 255, 250, 255, 255, 255, 253, 255, 255, 255, 6, 0, 0, 0, 254, 255, 255, 255, 249, 255, 255, 255, 254, 255, 255, 255, 7, 0, 0, 0, 255, 255, 255, 255, 248, 255, 255, 255, 255, 255, 255, 255, 8, 0, 0, 0, 1, 0, 0, 0, 248, 255, 255, 255, 1, 0, 0, 0, 8, 0, 0, 0, 2, 0, 0, 0, 249, 255, 255, 255, 2, 0, 0, 0, 7, 0, 0, 0, 3, 0, 0, 0, 250, 255, 255, 255, 3, 0, 0, 0, 6, 0, 0, 0, 4, 0, 0, 0, 251, 255, 255, 255, 4, 0, 0, 0, 5, 0, 0, 0, 5, 0, 0, 0, 252, 255, 255, 255, 5, 0, 0, 0, 4, 0, 0, 0, 6, 0, 0, 0, 253, 255, 255, 255, 6, 0, 0, 0, 3, 0, 0, 0, 7, 0, 0, 0, 254, 255, 255, 255, 7, 0, 0, 0, 2, 0, 0, 0, 8, 0, 0, 0, 255, 255, 255, 255, 8, 0, 0, 0, 1, 0, 0, 0, 248, 255, 255, 255, 254, 255, 255, 255, 248, 255, 255, 255, 2, 0, 0, 0, 249, 255, 255, 255, 253, 255, 255, 255, 249, 255, 255, 255, 3, 0, 0, 0, 250, 255, 255, 255, 252, 255, 255, 255, 250, 255, 255, 255, 4, 0, 0, 0, 251, 255, 255, 255, 251, 255, 255, 255, 251, 255, 255, 255, 5, 0, 0, 0, 252, 255, 255, 255, 250, 255, 255, 255, 252, 255, 255, 255, 6, 0, 0, 0, 253, 255, 255, 255, 249, 255, 255, 255, 253, 255, 255, 255, 7, 0, 0, 0, 254, 255, 255, 255, 248, 255, 255, 255, 254, 255, 255, 255, 8, 0, 0, 0, 2, 0, 0, 0, 248, 255, 255, 255, 2, 0, 0, 0, 8, 0, 0, 0, 3, 0, 0, 0, 249, 255, 255, 255, 3, 0, 0, 0, 7, 0, 0, 0, 4, 0, 0, 0, 250, 255, 255, 255, 4, 0, 0, 0, 6, 0, 0, 0, 5, 0, 0, 0, 251, 255, 255, 255, 5, 0, 0, 0, 5, 0, 0, 0, 6, 0, 0, 0, 252, 255, 255, 255, 6, 0, 0, 0, 4, 0, 0, 0, 7, 0, 0, 0, 253, 255, 255, 255, 7, 0, 0, 0, 3, 0, 0, 0, 8, 0, 0, 0, 254, 255, 255, 255, 8, 0, 0, 0, 2, 0, 0, 0, 248, 255, 255, 255, 253, 255, 255, 255, 248, 255, 255, 255, 3, 0, 0, 0, 249, 255, 255, 255, 252, 255, 255, 255, 249, 255, 255, 255, 4, 0, 0, 0, 250, 255, 255, 255, 251, 255, 255, 255, 250, 255, 255, 255, 5, 0, 0, 0, 251, 255, 255, 255, 250, 255, 255, 255, 251, 255, 255, 255, 6, 0, 0, 0, 252, 255, 255, 255, 249, 255, 255, 255, 252, 255, 255, 255, 7, 0, 0, 0, 253, 255, 255, 255, 248, 255, 255, 255, 253, 255, 255, 255, 8, 0, 0, 0, 3, 0, 0, 0, 248, 255, 255, 255, 3, 0, 0, 0, 8, 0, 0, 0, 4, 0, 0, 0, 249, 255, 255, 255, 4, 0, 0, 0, 7, 0, 0, 0, 5, 0, 0, 0, 250, 255, 255, 255, 5, 0, 0, 0, 6, 0, 0, 0, 6, 0, 0, 0, 251, 255, 255, 255, 6, 0, 0, 0, 5, 0, 0, 0, 7, 0, 0, 0, 252, 255, 255, 255, 7, 0, 0, 0, 4, 0, 0, 0, 8, 0, 0, 0, 253, 255, 255, 255, 8, 0, 0, 0, 3, 0, 0, 0, 248, 255, 255, 255, 252, 255, 255, 255, 248, 255, 255, 255, 4, 0, 0, 0, 249, 255, 255, 255, 251, 255, 255, 255, 249, 255, 255, 255, 5, 0, 0, 0, 250, 255, 255, 255, 250, 255, 255, 255, 250, 255, 255, 255, 6, 0, 0, 0, 251, 255, 255, 255, 249, 255, 255, 255, 251, 255, 255, 255, 7, 0, 0, 0, 252, 255, 255, 255, 248, 255, 255, 255, 252, 255, 255, 255, 8, 0, 0, 0, 4, 0, 0, 0, 248, 255, 255, 255, 4, 0, 0, 0, 8, 0, 0, 0, 5, 0, 0, 0, 249, 255, 255, 255, 5, 0, 0, 0, 7, 0, 0, 0, 6, 0, 0, 0, 250, 255, 255, 255, 6, 0, 0, 0, 6, 0, 0, 0, 7, 0, 0, 0, 251, 255, 255, 255, 7, 0, 0, 0, 5, 0, 0, 0, 8, 0, 0, 0, 252, 255, 255, 255, 8, 0, 0, 0, 4, 0, 0, 0, 248, 255, 255, 255, 251, 255, 255, 255, 248, 255, 255, 255, 5, 0, 0, 0, 249, 255, 255, 255, 250, 255, 255, 255, 249, 255, 255, 255, 6, 0, 0, 0, 250, 255, 255, 255, 249, 255, 255, 255, 250, 255, 255, 255, 7, 0, 0, 0, 251, 255, 255, 255, 248, 255, 255, 255, 251, 255, 255, 255, 8, 0, 0, 0, 5, 0, 0, 0, 248, 255, 255, 255, 5, 0, 0, 0, 8, 0, 0, 0, 6, 0, 0, 0, 249, 255, 255, 255, 6, 0, 0, 0, 7, 0, 0, 0, 7, 0, 0, 0, 250, 255, 255, 255, 7, 0, 0, 0, 6, 0, 0, 0, 8, 0, 0, 0, 251, 255, 255, 255, 8, 0, 0, 0, 5, 0, 0, 0, 248, 255, 255, 255, 250, 255, 255, 255, 248, 255, 255, 255, 6, 0, 0, 0, 249, 255, 255, 255, 249, 255, 255, 255, 249, 255, 255, 255, 7, 0, 0, 0, 250, 255, 255, 255, 248, 255, 255, 255, 250, 255, 255, 255, 8, 0, 0, 0, 6, 0, 0, 0, 248, 255, 255, 255, 6, 0, 0, 0, 8, 0, 0, 0, 7, 0, 0, 0, 249, 255, 255, 255, 7, 0, 0, 0, 7, 0, 0, 0, 8, 0, 0, 0, 250, 255, 255, 255, 8, 0, 0, 0, 6, 0, 0, 0, 248, 255, 255, 255, 249, 255, 255, 255, 248, 255, 255, 255, 7, 0, 0, 0, 249, 255, 255, 255, 248, 255, 255, 255, 249, 255, 255, 255, 8, 0, 0, 0, 7, 0, 0, 0, 248, 255, 255, 255, 7, 0, 0, 0, 8, 0, 0, 0, 8, 0, 0, 0, 249, 255, 255, 255, 8, 0, 0, 0, 7, 0, 0, 0, 248, 255, 255, 255, 248, 255, 255, 255, 248, 255, 255, 255, 8, 0, 0, 0, 8, 0, 0, 0, 248, 255, 255, 255, 8, 0, 0, 0, 8};

.visible .entry _Z21firstPFrameReconstGPUPhS_S_PiPA8_f(
	.param .u64 .ptr .align 1 _Z21firstPFrameReconstGPUPhS_S_PiPA8_f_param_0,
	.param .u64 .ptr .align 1 _Z21firstPFrameReconstGPUPhS_S_PiPA8_f_param_1,
	.param .u64 .ptr .align 1 _Z21firstPFrameReconstGPUPhS_S_PiPA8_f_param_2,
	.param .u64 .ptr .align 1 _Z21firstPFrameReconstGPUPhS_S_PiPA8_f_param_3,
	.param .u64 .ptr .align 1 _Z21firstPFrameReconstGPUPhS_S_PiPA8_f_param_4
)
{
	.reg .pred 	%p<12>;
	.reg .b16 	%rs<185>;
	.reg .b32 	%r<125>;
	.reg .b64 	%rd<31>;

	ld.param.u64 	%rd7, [_Z21firstPFrameReconstGPUPhS_S_PiPA8_f_param_0];
	ld.param.u64 	%rd8, [_Z21firstPFrameReconstGPUPhS_S_PiPA8_f_param_1];
	ld.param.u64 	%rd6, [_Z21firstPFrameReconstGPUPhS_S_PiPA8_f_param_3];
	cvta.to.global.u64 	%rd1, %rd7;
	cvta.to.global.u64 	%rd2, %rd8;
	mov.u32 	%r44, %ctaid.x;
	mov.u32 	%r45, %ntid.x;
	mov.u32 	%r46, %tid.x;
	mad.lo.s32 	%r1, %r44, %r45, %r46;
	mov.u32 	%r47, %ctaid.y;
	mov.u32 	%r48, %ntid.y;
	mov.u32 	%r49, %tid.y;
	mad.lo.s32 	%r2, %r47, %r48, %r49;
	shl.b32 	%r3, %r2, 3;
	setp.gt.u32 	%p1, %r2, 43;
	setp.gt.s32 	%p2, %r1, 35;
	or.pred  	%p3, %p1, %p2;
	@%p3 bra 	$L__BB0_12;
	mul.lo.s32 	%r4, %r1, 2816;
	mov.b32 	%r108, 0;
	mov.u32 	%r119, %r108;
$L__BB0_2:
	add.s32 	%r51, %r108, %r3;
	add.s32 	%r52, %r51, %r4;
	cvt.s64.s32 	%rd9, %r52;
	add.s64 	%rd10, %rd1, %rd9;
	ld.global.u8 	%rs1, [%rd10];
	add.s64 	%rd11, %rd2, %rd9;
	ld.global.u8 	%rs3, [%rd11];
	min.u16 	%rs5, %rs1, %rs3;
	max.u16 	%rs6, %rs1, %rs3;
	sub.s16 	%rs7, %rs6, %rs5;
	cvt.u32.u16 	%r53, %rs7;
	add.s32 	%r54, %r53, %r119;
	ld.global.u8 	%rs8, [%rd10+352];
	ld.global.u8 	%rs10, [%rd11+352];
	min.u16 	%rs12, %rs8, %rs10;
	max.u16 	%rs13, %rs8, %rs10;
	sub.s16 	%rs14, %rs13, %rs12;
	cvt.u32.u16 	%r55, %rs14;
	add.s32 	%r56, %r55, %r54;
	ld.global.u8 	%rs15, [%rd10+704];
	ld.global.u8 	%rs17, [%rd11+704];
	min.u16 	%rs19, %rs15, %rs17;
	max.u16 	%rs20, %rs15, %rs17;
	sub.s16 	%rs21, %rs20, %rs19;
	cvt.u32.u16 	%r57, %rs21;
	add.s32 	%r58, %r57, %r56;
	ld.global.u8 	%rs22, [%rd10+1056];
	ld.global.u8 	%rs24, [%rd11+1056];
	min.u16 	%rs26, %rs22, %rs24;
	max.u16 	%rs27, %rs22, %rs24;
	sub.s16 	%rs28, %rs27, %rs26;
	cvt.u32.u16 	%r59, %rs28;
	add.s32 	%r60, %r59, %r58;
	ld.global.u8 	%rs29, [%rd10+1408];
	ld.global.u8 	%rs31, [%rd11+1408];
	min.u16 	%rs33, %rs29, %rs31;
	max.u16 	%rs34, %rs29, %rs31;
	sub.s16 	%rs35, %rs34, %rs33;
	cvt.u32.u16 	%r61, %rs35;
	add.s32 	%r62, %r61, %r60;
	ld.global.u8 	%rs36, [%rd10+1760];
	ld.global.u8 	%rs38, [%rd11+1760];
	min.u16 	%rs40, %rs36, %rs38;
	max.u16 	%rs41, %rs36, %rs38;
	sub.s16 	%rs42, %rs41, %rs40;
	cvt.u32.u16 	%r63, %rs42;
	add.s32 	%r64, %r63, %r62;
	ld.global.u8 	%rs43, [%rd10+2112];
	ld.global.u8 	%rs45, [%rd11+2112];
	min.u16 	%rs47, %rs43, %rs45;
	max.u16 	%rs48, %rs43, %rs45;
	sub.s16 	%rs49, %rs48, %rs47;
	cvt.u32.u16 	%r65, %rs49;
	add.s32 	%r66, %r65, %r64;
	ld.global.u8 	%rs50, [%rd10+2464];
	ld.global.u8 	%rs52, [%rd11+2464];
	min.u16 	%rs54, %rs50, %rs52;
	max.u16 	%rs55, %rs50, %rs52;
	sub.s16 	%rs56, %rs55, %rs54;
	cvt.u32.u16 	%r67, %rs56;
	add.s32 	%r68, %r67, %r66;
	ld.global.u8 	%rs57, [%rd10+1];
	ld.global.u8 	%rs59, [%rd11+1];
	min.u16 	%rs61, %rs57, %rs59;
	max.u16 	%rs62, %rs57, %rs59;
	sub.s16 	%rs63, %rs62, %rs61;
	cvt.u32.u16 	%r69, %rs63;
	add.s32 	%r70, %r69, %r68;
	ld.global.u8 	%rs64, [%rd10+353];
	ld.global.u8 	%rs66, [%rd11+353];
	min.u16 	%rs68, %rs64, %rs66;
	max.u16 	%rs69, %rs64, %rs66;
	sub.s16 	%rs70, %rs69, %rs68;
	cvt.u32.u16 	%r71, %rs70;
	add.s32 	%r72, %r71, %r70;
	ld.global.u8 	%rs71, [%rd10+705];
	ld.global.u8 	%rs73, [%rd11+705];
	min.u16 	%rs75, %rs71, %rs73;
	max.u16 	%rs76, %rs71, %rs73;
	sub.s16 	%rs77, %rs76, %rs75;
	cvt.u32.u16 	%r73, %rs77;
	add.s32 	%r74, %r73, %r72;
	ld.global.u8 	%rs78, [%rd10+1057];
	ld.global.u8 	%rs80, [%rd11+1057];
	min.u16 	%rs82, %rs78, %rs80;
	max.u16 	%rs83, %rs78, %rs80;
	sub.s16 	%rs84, %rs83, %rs82;
	cvt.u32.u16 	%r75, %rs84;
	add.s32 	%r76, %r75, %r74;
	ld.global.u8 	%rs85, [%rd10+1409];
	ld.global.u8 	%rs87, [%rd11+1409];
	min.u16 	%rs89, %rs85, %rs87;
	max.u16 	%rs90, %rs85, %rs87;
	sub.s16 	%rs91, %rs90, %rs89;
	cvt.u32.u16 	%r77, %rs91;
	add.s32 	%r78, %r77, %r76;
	ld.global.u8 	%rs92, [%rd10+1761];
	ld.global.u8 	%rs94, [%rd11+1761];
	min.u16 	%rs96, %rs92, %rs94;
	max.u16 	%rs97, %rs92, %rs94;
	sub.s16 	%rs98, %rs97, %rs96;
	cvt.u32.u16 	%r79, %rs98;
	add.s32 	%r80, %r79, %r78;
	ld.global.u8 	%rs99, [%rd10+2113];
	ld.global.u8 	%rs101, [%rd11+2113];
	min.u16 	%rs103, %rs99, %rs101;
	max.u16 	%rs104, %rs99, %rs101;
	sub.s16 	%rs105, %rs104, %rs103;
	cvt.u32.u16 	%r81, %rs105;
	add.s32 	%r82, %r81, %r80;
	ld.global.u8 	%rs106, [%rd10+2465];
	ld.global.u8 	%rs108, [%rd11+2465];
	min.u16 	%rs110, %rs106, %rs108;
	max.u16 	%rs111, %rs106, %rs108;
	sub.s16 	%rs112, %rs111, %rs110;
	cvt.u32.u16 	%r83, %rs112;
	add.s32 	%r119, %r83, %r82;
	add.s32 	%r108, %r108, 2;
	setp.ne.s32 	%p4, %r108, 8;
	@%p4 bra 	$L__BB0_2;
	add.s32 	%r122, %r4, %r3;
	add.s64 	%rd3, %rd1, 1408;
	mov.b32 	%r110, 0;
	mov.u32 	%r121, %r110;
	mov.u32 	%r120, %r110;
$L__BB0_4:
	mul.wide.u32 	%rd12, %r110, 8;
	mov.u64 	%rd13, RANGE_8;
	add.s64 	%rd14, %rd13, %rd12;
	ld.global.nc.u32 	%r14, [%rd14+4];
	add.s32 	%r115, %r14, %r3;
	ld.global.nc.u32 	%r85, [%rd14];
	shl.b32 	%r86, %r1, 3;
	add.s32 	%r17, %r85, %r86;
	setp.gt.u32 	%p5, %r115, 344;
	setp.gt.u32 	%p6, %r17, 280;
	or.pred  	%p7, %p5, %p6;
	@%p7 bra 	$L__BB0_8;
	mul.lo.s32 	%r18, %r17, 352;
	add.s32 	%r88, %r122, %r14;
	mad.lo.s32 	%r116, %r85, 352, %r88;
	mov.b32 	%r117, 0;
	mov.u32 	%r114, %r122;
	mov.u32 	%r118, %r117;
$L__BB0_6:
	cvt.s64.s32 	%rd15, %r114;
	add.s64 	%rd16, %rd3, %rd15;
	ld.global.u8 	%rs113, [%rd16+-1408];
	cvt.u64.u32 	%rd17, %r116;
	add.s64 	%rd18, %rd2, %rd17;
	ld.global.u8 	%rs115, [%rd18];
	min.u16 	%rs117, %rs113, %rs115;
	max.u16 	%rs118, %rs113, %rs115;
	sub.s16 	%rs119, %rs118, %rs117;
	cvt.u32.u16 	%r89, %rs119;
	add.s32 	%r90, %r89, %r118;
	ld.global.u8 	%rs120, [%rd16+-1056];
	cvt.u64.u32 	%rd19, %r115;
	cvt.u64.u32 	%rd20, %r18;
	add.s64 	%rd21, %rd19, %rd20;
	add.s64 	%rd22, %rd2, %rd21;
	ld.global.u8 	%rs122, [%rd22+352];
	min.u16 	%rs124, %rs120, %rs122;
	max.u16 	%rs125, %rs120, %rs122;
	sub.s16 	%rs126, %rs125, %rs124;
	cvt.u32.u16 	%r91, %rs126;
	add.s32 	%r92, %r91, %r90;
	ld.global.u8 	%rs127, [%rd16+-704];
	ld.global.u8 	%rs129, [%rd22+704];
	min.u16 	%rs131, %rs127, %rs129;
	max.u16 	%rs132, %rs127, %rs129;
	sub.s16 	%rs133, %rs132, %rs131;
	cvt.u32.u16 	%r93, %rs133;
	add.s32 	%r94, %r93, %r92;
	ld.global.u8 	%rs134, [%rd16+-352];
	ld.global.u8 	%rs136, [%rd22+1056];
	min.u16 	%rs138, %rs134, %rs136;
	max.u16 	%rs139, %rs134, %rs136;
	sub.s16 	%rs140, %rs139, %rs138;
	cvt.u32.u16 	%r95, %rs140;
	add.s32 	%r96, %r95, %r94;
	ld.global.u8 	%rs141, [%rd16];
	ld.global.u8 	%rs143, [%rd22+1408];
	min.u16 	%rs145, %rs141, %rs143;
	max.u16 	%rs146, %rs141, %rs143;
	sub.s16 	%rs147, %rs146, %rs145;
	cvt.u32.u16 	%r97, %rs147;
	add.s32 	%r98, %r97, %r96;
	ld.global.u8 	%rs148, [%rd16+352];
	ld.global.u8 	%rs150, [%rd22+1760];
	min.u16 	%rs152, %rs148, %rs150;
	max.u16 	%rs153, %rs148, %rs150;
	sub.s16 	%rs154, %rs153, %rs152;
	cvt.u32.u16 	%r99, %rs154;
	add.s32 	%r100, %r99, %r98;
	ld.global.u8 	%rs155, [%rd16+704];
	ld.global.u8 	%rs157, [%rd22+2112];
	min.u16 	%rs159, %rs155, %rs157;
	max.u16 	%rs160, %rs155, %rs157;
	sub.s16 	%rs161, %rs160, %rs159;
	cvt.u32.u16 	%r101, %rs161;
	add.s32 	%r102, %r101, %r100;
	ld.global.u8 	%rs162, [%rd16+1056];
	ld.global.u8 	%rs164, [%rd22+2464];
	min.u16 	%rs166, %rs162, %rs164;
	max.u16 	%rs167, %rs162, %rs164;
	sub.s16 	%rs168, %rs167, %rs166;
	cvt.u32.u16 	%r103, %rs168;
	add.s32 	%r118, %r103, %r102;
	add.s32 	%r117, %r117, 1;
	add.s32 	%r116, %r116, 1;
	add.s32 	%r115, %r115, 1;
	add.s32 	%r114, %r114, 1;
	setp.ne.s32 	%p8, %r117, 8;
	@%p8 bra 	$L__BB0_6;
	setp.lt.s32 	%p9, %r118, %r119;
	min.s32 	%r119, %r118, %r119;
	selp.b32 	%r120, %r14, %r120, %p9;
	selp.b32 	%r121, %r85, %r121, %p9;
$L__BB0_8:
	add.s32 	%r110, %r110, 1;
	setp.ne.s32 	%p10, %r110, 1089;
	@%p10 bra 	$L__BB0_4;
	ld.param.u64 	%rd30, [_Z21firstPFrameReconstGPUPhS_S_PiPA8_f_param_2];
	add.s32 	%r105, %r122, %r120;
	mad.lo.s32 	%r123, %r121, 352, %r105;
	cvta.to.global.u64 	%rd4, %rd30;
	mov.b32 	%r124, 0;
$L__BB0_10:
	cvt.s64.s32 	%rd23, %r123;
	add.s64 	%rd24, %rd2, %rd23;
	ld.global.u8 	%rs169, [%rd24];
	cvt.s64.s32 	%rd25, %r122;
	add.s64 	%rd26, %rd4, %rd25;
	st.global.u8 	[%rd26], %rs169;
	ld.global.u8 	%rs170, [%rd24+1];
	st.global.u8 	[%rd26+1], %rs170;
	ld.global.u8 	%rs171, [%rd24+2];
	st.global.u8 	[%rd26+2], %rs171;
	ld.global.u8 	%rs172, [%rd24+3];
	st.global.u8 	[%rd26+3], %rs172;
	ld.global.u8 	%rs173, [%rd24+4];
	st.global.u8 	[%rd26+4], %rs173;
	ld.global.u8 	%rs174, [%rd24+5];
	st.global.u8 	[%rd26+5], %rs174;
	ld.global.u8 	%rs175, [%rd24+6];
	st.global.u8 	[%rd26+6], %rs175;
	ld.global.u8 	%rs176, [%rd24+7];
	st.global.u8 	[%rd26+7], %rs176;
	ld.global.u8 	%rs177, [%rd24+352];
	st.global.u8 	[%rd26+352], %rs177;
	ld.global.u8 	%rs178, [%rd24+353];
	st.global.u8 	[%rd26+353], %rs178;
	ld.global.u8 	%rs179, [%rd24+354];
	st.global.u8 	[%rd26+354], %rs179;
	ld.global.u8 	%rs180, [%rd24+355];
	st.global.u8 	[%rd26+355], %rs180;
	ld.global.u8 	%rs181, [%rd24+356];
	st.global.u8 	[%rd26+356], %rs181;
	ld.global.u8 	%rs182, [%rd24+357];
	st.global.u8 	[%rd26+357], %rs182;
	ld.global.u8 	%rs183, [%rd24+358];
	st.global.u8 	[%rd26+358], %rs183;
	ld.global.u8 	%rs184, [%rd24+359];
	st.global.u8 	[%rd26+359], %rs184;
	add.s32 	%r124, %r124, 2;
	add.s32 	%r123, %r123, 704;
	add.s32 	%r122, %r122, 704;
	setp.ne.s32 	%p11, %r124, 8;
	@%p11 bra 	$L__BB0_10;
	mad.lo.s32 	%r106, %r1, 44, %r2;
	shl.b32 	%r107, %r106, 1;
	cvta.to.global.u64 	%rd27, %rd6;
	mul.wide.s32 	%rd28, %r107, 4;
	add.s64 	%rd29, %rd27, %rd28;
	st.global.u32 	[%rd29], %r121;
	st.global.u32 	[%rd29+4], %r120;
$L__BB0_12:
	ret;

}
	// .globl	_Z20nextPFrameReconstGPUPhS_PiPA8_f
.visible .entry _Z20nextPFrameReconstGPUPhS_PiPA8_f(
	.param .u64 .ptr .align 1 _Z20nextPFrameReconstGPUPhS_PiPA8_f_param_0,
	.param .u64 .ptr .align 1 _Z20nextPFrameReconstGPUPhS_PiPA8_f_param_1,
	.param .u64 .ptr .align 1 _Z20nextPFrameReconstGPUPhS_PiPA8_f_param_2,
	.param .u64 .ptr .align 1 _Z20nextPFrameReconstGPUPhS_PiPA8_f_param_3
)
{
	.reg .pred 	%p<11>;
	.reg .b16 	%rs<297>;
	.reg .b32 	%r<127>;
	.reg .b64 	%rd<34>;

	ld.param.u64 	%rd4, [_Z20nextPFrameReconstGPUPhS_PiPA8_f_param_0];
	ld.param.u64 	%rd5, [_Z20nextPFrameReconstGPUPhS_PiPA8_f_param_1];
	cvta.to.global.u64 	%rd1, %rd5;
	cvta.to.global.u64 	%rd2, %rd4;
	mov.u32 	%r37, %ctaid.x;
	mov.u32 	%r38, %ntid.x;
	mov.u32 	%r39, %tid.x;
	mad.lo.s32 	%r1, %r37, %r38, %r39;
	mov.u32 	%r40, %ctaid.y;
	mov.u32 	%r41, %ntid.y;
	mov.u32 	%r42, %tid.y;
	mad.lo.s32 	%r43, %r40, %r41, %r42;
	shl.b32 	%r2, %r43, 3;
	shl.b32 	%r3, %r1, 3;
	setp.gt.u32 	%p1, %r43, 43;
	setp.gt.s32 	%p2, %r1, 35;
	or.pred  	%p3, %p1, %p2;
	@%p3 bra 	$L__BB1_10;
	mul.lo.s32 	%r4, %r1, 2816;
	mov.b32 	%r113, 0;
	mov.u32 	%r124, %r113;
$L__BB1_2:
	add.s32 	%r45, %r113, %r2;
	add.s32 	%r46, %r45, %r4;
	cvt.s64.s32 	%rd7, %r46;
	add.s64 	%rd8, %rd2, %rd7;
	ld.global.u8 	%rs1, [%rd8];
	add.s64 	%rd9, %rd1, %rd7;
	ld.global.u8 	%rs3, [%rd9];
	min.u16 	%rs5, %rs1, %rs3;
	max.u16 	%rs6, %rs1, %rs3;
	sub.s16 	%rs7, %rs6, %rs5;
	cvt.u32.u16 	%r47, %rs7;
	add.s32 	%r48, %r47, %r124;
	ld.global.u8 	%rs8, [%rd8+352];
	ld.global.u8 	%rs10, [%rd9+352];
	min.u16 	%rs12, %rs8, %rs10;
	max.u16 	%rs13, %rs8, %rs10;
	sub.s16 	%rs14, %rs13, %rs12;
	cvt.u32.u16 	%r49, %rs14;
	add.s32 	%r50, %r49, %r48;
	ld.global.u8 	%rs15, [%rd8+704];
	ld.global.u8 	%rs17, [%rd9+704];
	min.u16 	%rs19, %rs15, %rs17;
	max.u16 	%rs20, %rs15, %rs17;
	sub.s16 	%rs21, %rs20, %rs19;
	cvt.u32.u16 	%r51, %rs21;
	add.s32 	%r52, %r51, %r50;
	ld.global.u8 	%rs22, [%rd8+1056];
	ld.global.u8 	%rs24, [%rd9+1056];
	min.u16 	%rs26, %rs22, %rs24;
	max.u16 	%rs27, %rs22, %rs24;
	sub.s16 	%rs28, %rs27, %rs26;
	cvt.u32.u16 	%r53, %rs28;
	add.s32 	%r54, %r53, %r52;
	ld.global.u8 	%rs29, [%rd8+1408];
	ld.global.u8 	%rs31, [%rd9+1408];
	min.u16 	%rs33, %rs29, %rs31;
	max.u16 	%rs34, %rs29, %rs31;
	sub.s16 	%rs35, %rs34, %rs33;
	cvt.u32.u16 	%r55, %rs35;
	add.s32 	%r56, %r55, %r54;
	ld.global.u8 	%rs36, [%rd8+1760];
	ld.global.u8 	%rs38, [%rd9+1760];
	min.u16 	%rs40, %rs36, %rs38;
	max.u16 	%rs41, %rs36, %rs38;
	sub.s16 	%rs42, %rs41, %rs40;
	cvt.u32.u16 	%r57, %rs42;
	add.s32 	%r58, %r57, %r56;
	ld.global.u8 	%rs43, [%rd8+2112];
	ld.global.u8 	%rs45, [%rd9+2112];
	min.u16 	%rs47, %rs43, %rs45;
	max.u16 	%rs48, %rs43, %rs45;
	sub.s16 	%rs49, %rs48, %rs47;
	cvt.u32.u16 	%r59, %rs49;
	add.s32 	%r60, %r59, %r58;
	ld.global.u8 	%rs50, [%rd8+2464];
	ld.global.u8 	%rs52, [%rd9+2464];
	min.u16 	%rs54, %rs50, %rs52;
	max.u16 	%rs55, %rs50, %rs52;
	sub.s16 	%rs56, %rs55, %rs54;
	cvt.u32.u16 	%r61, %rs56;
	add.s32 	%r62, %r61, %r60;
	ld.global.u8 	%rs57, [%rd8+1];
	ld.global.u8 	%rs59, [%rd9+1];
	min.u16 	%rs61, %rs57, %rs59;
	max.u16 	%rs62, %rs57, %rs59;
	sub.s16 	%rs63, %rs62, %rs61;
	cvt.u32.u16 	%r63, %rs63;
	add.s32 	%r64, %r63, %r62;
	ld.global.u8 	%rs64, [%rd8+353];
	ld.global.u8 	%rs66, [%rd9+353];
	min.u16 	%rs68, %rs64, %rs66;
	max.u16 	%rs69, %rs64, %rs66;
	sub.s16 	%rs70, %rs69, %rs68;
	cvt.u32.u16 	%r65, %rs70;
	add.s32 	%r66, %r65, %r64;
	ld.global.u8 	%rs71, [%rd8+705];
	ld.global.u8 	%rs73, [%rd9+705];
	min.u16 	%rs75, %rs71, %rs73;
	max.u16 	%rs76, %rs71, %rs73;
	sub.s16 	%rs77, %rs76, %rs75;
	cvt.u32.u16 	%r67, %rs77;
	add.s32 	%r68, %r67, %r66;
	ld.global.u8 	%rs78, [%rd8+1057];
	ld.global.u8 	%rs80, [%rd9+1057];
	min.u16 	%rs82, %rs78, %rs80;
	max.u16 	%rs83, %rs78, %rs80;
	sub.s16 	%rs84, %rs83, %rs82;
	cvt.u32.u16 	%r69, %rs84;
	add.s32 	%r70, %r69, %r68;
	ld.global.u8 	%rs85, [%rd8+1409];
	ld.global.u8 	%rs87, [%rd9+1409];
	min.u16 	%rs89, %rs85, %rs87;
	max.u16 	%rs90, %rs85, %rs87;
	sub.s16 	%rs91, %rs90, %rs89;
	cvt.u32.u16 	%r71, %rs91;
	add.s32 	%r72, %r71, %r70;
	ld.global.u8 	%rs92, [%rd8+1761];
	ld.global.u8 	%rs94, [%rd9+1761];
	min.u16 	%rs96, %rs92, %rs94;
	max.u16 	%rs97, %rs92, %rs94;
	sub.s16 	%rs98, %rs97, %rs96;
	cvt.u32.u16 	%r73, %rs98;
	add.s32 	%r74, %r73, %r72;
	ld.global.u8 	%rs99, [%rd8+2113];
	ld.global.u8 	%rs101, [%rd9+2113];
	min.u16 	%rs103, %rs99, %rs101;
	max.u16 	%rs104, %rs99, %rs101;
	sub.s16 	%rs105, %rs104, %rs103;
	cvt.u32.u16 	%r75, %rs105;
	add.s32 	%r76, %r75, %r74;
	ld.global.u8 	%rs106, [%rd8+2465];
	ld.global.u8 	%rs108, [%rd9+2465];
	min.u16 	%rs110, %rs106, %rs108;
	max.u16 	%rs111, %rs106, %rs108;
	sub.s16 	%rs112, %rs111, %rs110;
	cvt.u32.u16 	%r77, %rs112;
	add.s32 	%r124, %r77, %r76;
	add.s32 	%r113, %r113, 2;
	setp.ne.s32 	%p4, %r113, 8;
	@%p4 bra 	$L__BB1_2;
	add.s32 	%r9, %r4, %r2;
	add.s64 	%rd3, %rd2, 1408;
	mov.b32 	%r115, 0;
	mov.u32 	%r126, %r115;
	mov.u32 	%r125, %r115;
$L__BB1_4:
	mul.wide.u32 	%rd10, %r115, 8;
	mov.u64 	%rd11, RANGE_8;
	add.s64 	%rd12, %rd11, %rd10;
	ld.global.nc.u32 	%r14, [%rd12+4];
	add.s32 	%r120, %r14, %r2;
	ld.global.nc.u32 	%r79, [%rd12];
	add.s32 	%r17, %r79, %r3;
	setp.gt.u32 	%p5, %r120, 344;
	setp.gt.u32 	%p6, %r17, 280;
	or.pred  	%p7, %p5, %p6;
	@%p7 bra 	$L__BB1_8;
	mul.lo.s32 	%r18, %r17, 352;
	add.s32 	%r81, %r9, %r14;
	mad.lo.s32 	%r121, %r79, 352, %r81;
	mov.b32 	%r122, 0;
	mov.u32 	%r119, %r9;
	mov.u32 	%r123, %r122;
$L__BB1_6:
	cvt.s64.s32 	%rd13, %r119;
	add.s64 	%rd14, %rd3, %rd13;
	ld.global.u8 	%rs113, [%rd14+-1408];
	cvt.u64.u32 	%rd15, %r121;
	add.s64 	%rd16, %rd1, %rd15;
	ld.global.u8 	%rs115, [%rd16];
	min.u16 	%rs117, %rs113, %rs115;
	max.u16 	%rs118, %rs113, %rs115;
	sub.s16 	%rs119, %rs118, %rs117;
	cvt.u32.u16 	%r82, %rs119;
	add.s32 	%r83, %r82, %r123;
	ld.global.u8 	%rs120, [%rd14+-1056];
	cvt.u64.u32 	%rd17, %r120;
	cvt.u64.u32 	%rd18, %r18;
	add.s64 	%rd19, %rd17, %rd18;
	add.s64 	%rd20, %rd1, %rd19;
	ld.global.u8 	%rs122, [%rd20+352];
	min.u16 	%rs124, %rs120, %rs122;
	max.u16 	%rs125, %rs120, %rs122;
	sub.s16 	%rs126, %rs125, %rs124;
	cvt.u32.u16 	%r84, %rs126;
	add.s32 	%r85, %r84, %r83;
	ld.global.u8 	%rs127, [%rd14+-704];
	ld.global.u8 	%rs129, [%rd20+704];
	min.u16 	%rs131, %rs127, %rs129;
	max.u16 	%rs132, %rs127, %rs129;
	sub.s16 	%rs133, %rs132, %rs131;
	cvt.u32.u16 	%r86, %rs133;
	add.s32 	%r87, %r86, %r85;
	ld.global.u8 	%rs134, [%rd14+-352];
	ld.global.u8 	%rs136, [%rd20+1056];
	min.u16 	%rs138, %rs134, %rs136;
	max.u16 	%rs139, %rs134, %rs136;
	sub.s16 	%rs140, %rs139, %rs138;
	cvt.u32.u16 	%r88, %rs140;
	add.s32 	%r89, %r88, %r87;
	ld.global.u8 	%rs141, [%rd14];
	ld.global.u8 	%rs143, [%rd20+1408];
	min.u16 	%rs145, %rs141, %rs143;
	max.u16 	%rs146, %rs141, %rs143;
	sub.s16 	%rs147, %rs146, %rs145;
	cvt.u32.u16 	%r90, %rs147;
	add.s32 	%r91, %r90, %r89;
	ld.global.u8 	%rs148, [%rd14+352];
	ld.global.u8 	%rs150, [%rd20+1760];
	min.u16 	%rs152, %rs148, %rs150;
	max.u16 	%rs153, %rs148, %rs150;
	sub.s16 	%rs154, %rs153, %rs152;
	cvt.u32.u16 	%r92, %rs154;
	add.s32 	%r93, %r92, %r91;
	ld.global.u8 	%rs155, [%rd14+704];
	ld.global.u8 	%rs157, [%rd20+2112];
	min.u16 	%rs159, %rs155, %rs157;
	max.u16 	%rs160, %rs155, %rs157;
	sub.s16 	%rs161, %rs160, %rs159;
	cvt.u32.u16 	%r94, %rs161;
	add.s32 	%r95, %r94, %r93;
	ld.global.u8 	%rs162, [%rd14+1056];
	ld.global.u8 	%rs164, [%rd20+2464];
	min.u16 	%rs166, %rs162, %rs164;
	max.u16 	%rs167, %rs162, %rs164;
	sub.s16 	%rs168, %rs167, %rs166;
	cvt.u32.u16 	%r96, %rs168;
	add.s32 	%r123, %r96, %r95;
	add.s32 	%r122, %r122, 1;
	add.s32 	%r121, %r121, 1;
	add.s32 	%r120, %r120, 1;
	add.s32 	%r119, %r119, 1;
	setp.ne.s32 	%p8, %r122, 8;
	@%p8 bra 	$L__BB1_6;
	setp.lt.s32 	%p9, %r123, %r124;
	min.s32 	%r124, %r123, %r124;
	selp.b32 	%r125, %r14, %r125, %p9;
	selp.b32 	%r126, %r79, %r126, %p9;
$L__BB1_8:
	add.s32 	%r115, %r115, 1;
	setp.ne.s32 	%p10, %r115, 1089;
	@%p10 bra 	$L__BB1_4;
	ld.param.u64 	%rd33, [_Z20nextPFrameReconstGPUPhS_PiPA8_f_param_2];
	ld.param.u64 	%rd32, [_Z20nextPFrameReconstGPUPhS_PiPA8_f_param_1];
	ld.param.u64 	%rd31, [_Z20nextPFrameReconstGPUPhS_PiPA8_f_param_0];
	add.s32 	%r102, %r3, %r126;
	mad.lo.s32 	%r103, %r102, 352, %r125;
	mov.u32 	%r106, %tid.y;
	mad.lo.s32 	%r107, %r40, %r41, %r106;
	shl.b32 	%r108, %r107, 3;
	add.s32 	%r109, %r103, %r108;
	cvt.s64.s32 	%rd21, %r109;
	cvta.to.global.u64 	%rd22, %rd32;
	add.s64 	%rd23, %rd22, %rd21;
	ld.global.u8 	%rs169, [%rd23];
	mad.lo.s32 	%r110, %r1, 2816, %r108;
	cvt.s64.s32 	%rd24, %r110;
	cvta.to.global.u64 	%rd25, %rd31;
	add.s64 	%rd26, %rd25, %rd24;
	st.global.u8 	[%rd26], %rs169;
	ld.global.u8 	%rs170, [%rd23+1];
	st.global.u8 	[%rd26+1], %rs170;
	ld.global.u8 	%rs171, [%rd23+2];
	st.global.u8 	[%rd26+2], %rs171;
	ld.global.u8 	%rs172, [%rd23+3];
	st.global.u8 	[%rd26+3], %rs172;
	ld.global.u8 	%rs173, [%rd23+4];
	st.global.u8 	[%rd26+4], %rs173;
	ld.global.u8 	%rs174, [%rd23+5];
	st.global.u8 	[%rd26+5], %rs174;
	ld.global.u8 	%rs175, [%rd23+6];
	st.global.u8 	[%rd26+6], %rs175;
	ld.global.u8 	%rs176, [%rd23+7];
	st.global.u8 	[%rd26+7], %rs176;
	ld.global.u8 	%rs177, [%rd23+352];
	st.global.u8 	[%rd26+352], %rs177;
	ld.global.u8 	%rs178, [%rd23+353];
	st.global.u8 	[%rd26+353], %rs178;
	ld.global.u8 	%rs179, [%rd23+354];
	st.global.u8 	[%rd26+354], %rs179;
	ld.global.u8 	%rs180, [%rd23+355];
	st.global.u8 	[%rd26+355], %rs180;
	ld.global.u8 	%rs181, [%rd23+356];
	st.global.u8 	[%rd26+356], %rs181;
	ld.global.u8 	%rs182, [%rd23+357];
	st.global.u8 	[%rd26+357], %rs182;
	ld.global.u8 	%rs183, [%rd23+358];
	st.global.u8 	[%rd26+358], %rs183;
	ld.global.u8 	%rs184, [%rd23+359];
	st.global.u8 	[%rd26+359], %rs184;
	ld.global.u8 	%rs185, [%rd23+704];
	st.global.u8 	[%rd26+704], %rs185;
	ld.global.u8 	%rs186, [%rd23+705];
	st.global.u8 	[%rd26+705], %rs186;
	ld.global.u8 	%rs187, [%rd23+706];
	st.global.u8 	[%rd26+706], %rs187;
	ld.global.u8 	%rs188, [%rd23+707];
	st.global.u8 	[%rd26+707], %rs188;
	ld.global.u8 	%rs189, [%rd23+708];
	st.global.u8 	[%rd26+708], %rs189;
	ld.global.u8 	%rs190, [%rd23+709];
	st.global.u8 	[%rd26+709], %rs190;
	ld.global.u8 	%rs191, [%rd23+710];
	st.global.u8 	[%rd26+710], %rs191;
	ld.global.u8 	%rs192, [%rd23+711];
	st.global.u8 	[%rd26+711], %rs192;
	ld.global.u8 	%rs193, [%rd23+1056];
	st.global.u8 	[%rd26+1056], %rs193;
	ld.global.u8 	%rs194, [%rd23+1057];
	st.global.u8 	[%rd26+1057], %rs194;
	ld.global.u8 	%rs195, [%rd23+1058];
	st.global.u8 	[%rd26+1058], %rs195;
	ld.global.u8 	%rs196, [%rd23+1059];
	st.global.u8 	[%rd26+1059], %rs196;
	ld.global.u8 	%rs197, [%rd23+1060];
	st.global.u8 	[%rd26+1060], %rs197;
	ld.global.u8 	%rs198, [%rd23+1061];
	st.global.u8 	[%rd26+1061], %rs198;
	ld.global.u8 	%rs199, [%rd23+1062];
	st.global.u8 	[%rd26+1062], %rs199;
	ld.global.u8 	%rs200, [%rd23+1063];
	st.global.u8 	[%rd26+1063], %rs200;
	ld.global.u8 	%rs201, [%rd23+1408];
	st.global.u8 	[%rd26+1408], %rs201;
	ld.global.u8 	%rs202, [%rd23+1409];
	st.global.u8 	[%rd26+1409], %rs202;
	ld.global.u8 	%rs203, [%rd23+1410];
	st.global.u8 	[%rd26+1410], %rs203;
	ld.global.u8 	%rs204, [%rd23+1411];
	st.global.u8 	[%rd26+1411], %rs204;
	ld.global.u8 	%rs205, [%rd23+1412];
	st.global.u8 	[%rd26+1412], %rs205;
	ld.global.u8 	%rs206, [%rd23+1413];
	st.global.u8 	[%rd26+1413], %rs206;
	ld.global.u8 	%rs207, [%rd23+1414];
	st.global.u8 	[%rd26+1414], %rs207;
	ld.global.u8 	%rs208, [%rd23+1415];
	st.global.u8 	[%rd26+1415], %rs208;
	ld.global.u8 	%rs209, [%rd23+1760];
	st.global.u8 	[%rd26+1760], %rs209;
	ld.global.u8 	%rs210, [%rd23+1761];
	st.global.u8 	[%rd26+1761], %rs210;
	ld.global.u8 	%rs211, [%rd23+1762];
	st.global.u8 	[%rd26+1762], %rs211;
	ld.global.u8 	%rs212, [%rd23+1763];
	st.global.u8 	[%rd26+1763], %rs212;
	ld.global.u8 	%rs213, [%rd23+1764];
	st.global.u8 	[%rd26+1764], %rs213;
	ld.global.u8 	%rs214, [%rd23+1765];
	st.global.u8 	[%rd26+1765], %rs214;
	ld.global.u8 	%rs215, [%rd23+1766];
	st.global.u8 	[%rd26+1766], %rs215;
	ld.global.u8 	%rs216, [%rd23+1767];
	st.global.u8 	[%rd26+1767], %rs216;
	ld.global.u8 	%rs217, [%rd23+2112];
	st.global.u8 	[%rd26+2112], %rs217;
	ld.global.u8 	%rs218, [%rd23+2113];
	st.global.u8 	[%rd26+2113], %rs218;
	ld.global.u8 	%rs219, [%rd23+2114];
	st.global.u8 	[%rd26+2114], %rs219;
	ld.global.u8 	%rs220, [%rd23+2115];
	st.global.u8 	[%rd26+2115], %rs220;
	ld.global.u8 	%rs221, [%rd23+2116];
	st.global.u8 	[%rd26+2116], %rs221;
	ld.global.u8 	%rs222, [%rd23+2117];
	st.global.u8 	[%rd26+2117], %rs222;
	ld.global.u8 	%rs223, [%rd23+2118];
	st.global.u8 	[%rd26+2118], %rs223;
	ld.global.u8 	%rs224, [%rd23+2119];
	st.global.u8 	[%rd26+2119], %rs224;
	ld.global.u8 	%rs225, [%rd23+2464];
	st.global.u8 	[%rd26+2464], %rs225;
	ld.global.u8 	%rs226, [%rd23+2465];
	st.global.u8 	[%rd26+2465], %rs226;
	ld.global.u8 	%rs227, [%rd23+2466];
	st.global.u8 	[%rd26+2466], %rs227;
	ld.global.u8 	%rs228, [%rd23+2467];
	st.global.u8 	[%rd26+2467], %rs228;
	ld.global.u8 	%rs229, [%rd23+2468];
	st.global.u8 	[%rd26+2468], %rs229;
	ld.global.u8 	%rs230, [%rd23+2469];
	st.global.u8 	[%rd26+2469], %rs230;
	ld.global.u8 	%rs231, [%rd23+2470];
	st.global.u8 	[%rd26+2470], %rs231;
	ld.global.u8 	%rs232, [%rd23+2471];
	st.global.u8 	[%rd26+2471], %rs232;
	bar.sync 	0;
	ld.global.u8 	%rs233, [%rd26];
	add.s64 	%rd27, %rd22, %rd24;
	st.global.u8 	[%rd27], %rs233;
	ld.global.u8 	%rs234, [%rd26+1];
	st.global.u8 	[%rd27+1], %rs234;
	ld.global.u8 	%rs235, [%rd26+2];
	st.global.u8 	[%rd27+2], %rs235;
	ld.global.u8 	%rs236, [%rd26+3];
	st.global.u8 	[%rd27+3], %rs236;
	ld.global.u8 	%rs237, [%rd26+4];
	st.global.u8 	[%rd27+4], %rs237;
	ld.global.u8 	%rs238, [%rd26+5];
	st.global.u8 	[%rd27+5], %rs238;
	ld.global.u8 	%rs239, [%rd26+6];
	st.global.u8 	[%rd27+6], %rs239;
	ld.global.u8 	%rs240, [%rd26+7];
	st.global.u8 	[%rd27+7], %rs240;
	ld.global.u8 	%rs241, [%rd26+352];
	st.global.u8 	[%rd27+352], %rs241;
	ld.global.u8 	%rs242, [%rd26+353];
	st.global.u8 	[%rd27+353], %rs242;
	ld.global.u8 	%rs243, [%rd26+354];
	st.global.u8 	[%rd27+354], %rs243;
	ld.global.u8 	%rs244, [%rd26+355];
	st.global.u8 	[%rd27+355], %rs244;
	ld.global.u8 	%rs245, [%rd26+356];
	st.global.u8 	[%rd27+356], %rs245;
	ld.global.u8 	%rs246, [%rd26+357];
	st.global.u8 	[%rd27+357], %rs246;
	ld.global.u8 	%rs247, [%rd26+358];
	st.global.u8 	[%rd27+358], %rs247;
	ld.global.u8 	%rs248, [%rd26+359];
	st.global.u8 	[%rd27+359], %rs248;
	ld.global.u8 	%rs249, [%rd26+704];
	st.global.u8 	[%rd27+704], %rs249;
	ld.global.u8 	%rs250, [%rd26+705];
	st.global.u8 	[%rd27+705], %rs250;
	ld.global.u8 	%rs251, [%rd26+706];
	st.global.u8 	[%rd27+706], %rs251;
	ld.global.u8 	%rs252, [%rd26+707];
	st.global.u8 	[%rd27+707], %rs252;
	ld.global.u8 	%rs253, [%rd26+708];
	st.global.u8 	[%rd27+708], %rs253;
	ld.global.u8 	%rs254, [%rd26+709];
	st.global.u8 	[%rd27+709], %rs254;
	ld.global.u8 	%rs255, [%rd26+710];
	st.global.u8 	[%rd27+710], %rs255;
	ld.global.u8 	%rs256, [%rd26+711];
	st.global.u8 	[%rd27+711], %rs256;
	ld.global.u8 	%rs257, [%rd26+1056];
	st.global.u8 	[%rd27+1056], %rs257;
	ld.global.u8 	%rs258, [%rd26+1057];
	st.global.u8 	[%rd27+1057], %rs258;
	ld.global.u8 	%rs259, [%rd26+1058];
	st.global.u8 	[%rd27+1058], %rs259;
	ld.global.u8 	%rs260, [%rd26+1059];
	st.global.u8 	[%rd27+1059], %rs260;
	ld.global.u8 	%rs261, [%rd26+1060];
	st.global.u8 	[%rd27+1060], %rs261;
	ld.global.u8 	%rs262, [%rd26+1061];
	st.global.u8 	[%rd27+1061], %rs262;
	ld.global.u8 	%rs263, [%rd26+1062];
	st.global.u8 	[%rd27+1062], %rs263;
	ld.global.u8 	%rs264, [%rd26+1063];
	st.global.u8 	[%rd27+1063], %rs264;
	ld.global.u8 	%rs265, [%rd26+1408];
	st.global.u8 	[%rd27+1408], %rs265;
	ld.global.u8 	%rs266, [%rd26+1409];
	st.global.u8 	[%rd27+1409], %rs266;
	ld.global.u8 	%rs267, [%rd26+1410];
	st.global.u8 	[%rd27+1410], %rs267;
	ld.global.u8 	%rs268, [%rd26+1411];
	st.global.u8 	[%rd27+1411], %rs268;
	ld.global.u8 	%rs269, [%rd26+1412];
	st.global.u8 	[%rd27+1412], %rs269;
	ld.global.u8 	%rs270, [%rd26+1413];
	st.global.u8 	[%rd27+1413], %rs270;
	ld.global.u8 	%rs271, [%rd26+1414];
	st.global.u8 	[%rd27+1414], %rs271;
	ld.global.u8 	%rs272, [%rd26+1415];
	st.global.u8 	[%rd27+1415], %rs272;
	ld.global.u8 	%rs273, [%rd26+1760];
	st.global.u8 	[%rd27+1760], %rs273;
	ld.global.u8 	%rs274, [%rd26+1761];
	st.global.u8 	[%rd27+1761], %rs274;
	ld.global.u8 	%rs275, [%rd26+1762];
	st.global.u8 	[%rd27+1762], %rs275;
	ld.global.u8 	%rs276, [%rd26+1763];
	st.global.u8 	[%rd27+1763], %rs276;
	ld.global.u8 	%rs277, [%rd26+1764];
	st.global.u8 	[%rd27+1764], %rs277;
	ld.global.u8 	%rs278, [%rd26+1765];
	st.global.u8 	[%rd27+1765], %rs278;
	ld.global.u8 	%rs279, [%rd26+1766];
	st.global.u8 	[%rd27+1766], %rs279;
	ld.global.u8 	%rs280, [%rd26+1767];
	st.global.u8 	[%rd27+1767], %rs280;
	ld.global.u8 	%rs281, [%rd26+2112];
	st.global.u8 	[%rd27+2112], %rs281;
	ld.global.u8 	%rs282, [%rd26+2113];
	st.global.u8 	[%rd27+2113], %rs282;
	ld.global.u8 	%rs283, [%rd26+2114];
	st.global.u8 	[%rd27+2114], %rs283;
	ld.global.u8 	%rs284, [%rd26+2115];
	st.global.u8 	[%rd27+2115], %rs284;
	ld.global.u8 	%rs285, [%rd26+2116];
	st.global.u8 	[%rd27+2116], %rs285;
	ld.global.u8 	%rs286, [%rd26+2117];
	st.global.u8 	[%rd27+2117], %rs286;
	ld.global.u8 	%rs287, [%rd26+2118];
	st.global.u8 	[%rd27+2118], %rs287;
	ld.global.u8 	%rs288, [%rd26+2119];
	st.global.u8 	[%rd27+2119], %rs288;
	ld.global.u8 	%rs289, [%rd26+2464];
	st.global.u8 	[%rd27+2464], %rs289;
	ld.global.u8 	%rs290, [%rd26+2465];
	st.global.u8 	[%rd27+2465], %rs290;
	ld.global.u8 	%rs291, [%rd26+2466];
	st.global.u8 	[%rd27+2466], %rs291;
	ld.global.u8 	%rs292, [%rd26+2467];
	st.global.u8 	[%rd27+2467], %rs292;
	ld.global.u8 	%rs293, [%rd26+2468];
	st.global.u8 	[%rd27+2468], %rs293;
	ld.global.u8 	%rs294, [%rd26+2469];
	st.global.u8 	[%rd27+2469], %rs294;
	ld.global.u8 	%rs295, [%rd26+2470];
	st.global.u8 	[%rd27+2470], %rs295;
	ld.global.u8 	%rs296, [%rd26+2471];
	st.global.u8 	[%rd27+2471], %rs296;
	mad.lo.s32 	%r111, %r1, 44, %r107;
	shl.b32 	%r112, %r111, 1;
	cvta.to.global.u64 	%rd28, %rd33;
	mul.wide.s32 	%rd29, %r112, 4;
	add.s64 	%rd30, %rd28, %rd29;
	st.global.u32 	[%rd30], %r126;
	st.global.u32 	[%rd30+4], %r125;
$L__BB1_10:
	ret;

}


// ===== COMPILED SASS (sm_100) =====

	.target	sm_100

	.elftype	@"ET_EXEC"


//--------------------- .note.nv.tkinfo           --------------------------
	.section	.note.nv.tkinfo,"",@"SHT_NOTE"
	.sectionflags	@"SHF_NOTE_NV_TKINFO"
	.tkinfo
        /*0018*/ 	.word	0x00000002
        /*0030*/ 	.string	""
        /*0030*/ 	.string	"ptxas"
        /*0030*/ 	.string	"Cuda compilation tools, release 13.0, V13.0.88"
        /*0030*/ 	.string	"Build cuda_13.0.r13.0/compiler.36424714_0"
        /*0030*/ 	.string	"-arch sm_100 -m 64 "



//--------------------- .note.nv.cuinfo           --------------------------
	.section	.note.nv.cuinfo,"",@"SHT_NOTE"
	.sectionflags	@"SHF_NOTE_NV_CUINFO"
        /*0018*/ 	.short	0x0002
        /*001a*/ 	.short	0x0064
        /*001c*/ 	.short	0x0082
	.zero		2


//--------------------- .nv.info                  --------------------------
	.section	.nv.info,"",@"SHT_CUDA_INFO"
	.align	4


	//----- nvinfo : EIATTR_REGCOUNT
	.align		4
        /*0000*/ 	.byte	0x04, 0x2f
        /*0002*/ 	.short	(.L_2 - .L_1)
	.align		4
.L_1:
        /*0004*/ 	.word	index@(_Z21firstPFrameReconstGPUPhS_S_PiPA8_f)
        /*0008*/ 	.word	0x0000002c


	//----- nvinfo : EIATTR_FRAME_SIZE
	.align		4
.L_2:
        /*000c*/ 	.byte	0x04, 0x11
        /*000e*/ 	.short	(.L_4 - .L_3)
	.align		4
.L_3:
        /*0010*/ 	.word	index@(_Z21firstPFrameReconstGPUPhS_S_PiPA8_f)
        /*0014*/ 	.word	0x00000000


	//----- nvinfo : EIATTR_REGCOUNT
	.align		4
.L_4:
        /*0018*/ 	.byte	0x04, 0x2f
        /*001a*/ 	.short	(.L_6 - .L_5)
	.align		4
.L_5:
        /*001c*/ 	.word	index@(_Z20nextPFrameReconstGPUPhS_PiPA8_f)
        /*0020*/ 	.word	0x00000028


	//----- nvinfo : EIATTR_FRAME_SIZE
	.align		4
.L_6:
        /*0024*/ 	.byte	0x04, 0x11
        /*0026*/ 	.short	(.L_8 - .L_7)
	.align		4
.L_7:
        /*0028*/ 	.word	index@(_Z20nextPFrameReconstGPUPhS_PiPA8_f)
        /*002c*/ 	.word	0x00000000


	//----- nvinfo : EIATTR_MIN_STACK_SIZE
	.align		4
.L_8:
        /*0030*/ 	.byte	0x04, 0x12
        /*0032*/ 	.short	(.L_10 - .L_9)
	.align		4
.L_9:
        /*0034*/ 	.word	index@(_Z20nextPFrameReconstGPUPhS_PiPA8_f)
        /*0038*/ 	.word	0x00000000


	//----- nvinfo : EIATTR_MIN_STACK_SIZE
	.align		4
.L_10:
        /*003c*/ 	.byte	0x04, 0x12
        /*003e*/ 	.short	(.L_12 - .L_11)
	.align		4
.L_11:
        /*0040*/ 	.word	index@(_Z21firstPFrameReconstGPUPhS_S_PiPA8_f)
        /*0044*/ 	.word	0x00000000
.L_12:


//--------------------- .nv.compat                --------------------------
	.section	.nv.compat,"",@"SHT_CUDA_COMPAT_INFO"
	.align	4
        /*0000*/ 	.byte	0x02, 0x09, 0x00, 0x00, 0x02, 0x02, 0x01, 0x00, 0x02, 0x05, 0x05, 0x00, 0x03, 0x07, 0x01, 0x01
        /*0010*/ 	.byte	0x02, 0x03, 0x00, 0x00, 0x02, 0x06, 0x01, 0x00, 0x04, 0x0b, 0x08, 0x00, 0x09, 0x00, 0x00, 0x00
        /*0020*/ 	.byte	0x00, 0x00, 0x00, 0x00


//--------------------- .nv.info._Z20nextPFrameReconstGPUPhS_PiPA8_f --------------------------
	.section	.nv.info._Z20nextPFrameReconstGPUPhS_PiPA8_f,"",@"SHT_CUDA_INFO"
	.sectionflags	@""
	.align	4


	//----- nvinfo : EIATTR_CUDA_API_VERSION
	.align		4
        /*0000*/ 	.byte	0x04, 0x37
        /*0002*/ 	.short	(.L_14 - .L_13)
.L_13:
        /*0004*/ 	.word	0x00000082


	//----- nvinfo : EIATTR_KPARAM_INFO
	.align		4
.L_14:
        /*0008*/ 	.byte	0x04, 0x17
        /*000a*/ 	.short	(.L_16 - .L_15)
.L_15:
        /*000c*/ 	.word	0x00000000
        /*0010*/ 	.short	0x0003
        /*0012*/ 	.short	0x0018
        /*0014*/ 	.byte	0x00, 0xf5, 0x21, 0x00


	//----- nvinfo : EIATTR_KPARAM_INFO
	.align		4
.L_16:
        /*0018*/ 	.byte	0x04, 0x17
        /*001a*/ 	.short	(.L_18 - .L_17)
.L_17:
        /*001c*/ 	.word	0x00000000
        /*0020*/ 	.short	0x0002
        /*0022*/ 	.short	0x0010
        /*0024*/ 	.byte	0x00, 0xf5, 0x21, 0x00


	//----- nvinfo : EIATTR_KPARAM_INFO
	.align		4
.L_18:
        /*0028*/ 	.byte	0x04, 0x17
        /*002a*/ 	.short	(.L_20 - .L_19)
.L_19:
        /*002c*/ 	.word	0x00000000
        /*0030*/ 	.short	0x0001
        /*0032*/ 	.short	0x0008
        /*0034*/ 	.byte	0x00, 0xf5, 0x21, 0x00


	//----- nvinfo : EIATTR_KPARAM_INFO
	.align		4
.L_20:
        /*0038*/ 	.byte	0x04, 0x17
        /*003a*/ 	.short	(.L_22 - .L_21)
.L_21:
        /*003c*/ 	.word	0x00000000
        /*0040*/ 	.short	0x0000
        /*0042*/ 	.short	0x0000
        /*0044*/ 	.byte	0x00, 0xf5, 0x21, 0x00


	//----- nvinfo : EIATTR_SPARSE_MMA_MASK
	.align		4
.L_22:
        /*0048*/ 	.byte	0x03, 0x50
        /*004a*/ 	.short	0x0000


	//----- nvinfo : EIATTR_MAXREG_COUNT
	.align		4
        /*004c*/ 	.byte	0x03, 0x1b
        /*004e*/ 	.short	0x00ff


	//----- nvinfo : EIATTR_NUM_BARRIERS
	.align		4
        /*0050*/ 	.byte	0x02, 0x4c
        /*0052*/ 	.byte	0x01
	.zero		1


	//----- nvinfo : EIATTR_MERCURY_ISA_VERSION
	.align		4
        /*0054*/ 	.byte	0x03, 0x5f
        /*0056*/ 	.short	0x0101


	//----- nvinfo : EIATTR_VRC_CTA_INIT_COUNT
	.align		4
        /*0058*/ 	.byte	0x02, 0x4a
	.zero		1
	.zero		1


	//----- nvinfo : EIATTR_EXIT_INSTR_OFFSETS
	.align		4
        /*005c*/ 	.byte	0x04, 0x1c
        /*005e*/ 	.short	(.L_24 - .L_23)


	//   ....[0]....
.L_23:
        /*0060*/ 	.word	0x000000b0


	//   ....[1]....
        /*0064*/ 	.word	0x000023c0


	//----- nvinfo : EIATTR_CRS_STACK_SIZE
	.align		4
.L_24:
        /*0068*/ 	.byte	0x04, 0x1e
        /*006a*/ 	.short	(.L_26 - .L_25)
.L_25:
        /*006c*/ 	.word	0x00000000


	//----- nvinfo : EIATTR_CBANK_PARAM_SIZE
	.align		4
.L_26:
        /*0070*/ 	.byte	0x03, 0x19
        /*0072*/ 	.short	0x0020


	//----- nvinfo : EIATTR_PARAM_CBANK
	.align		4
        /*0074*/ 	.byte	0x04, 0x0a
        /*0076*/ 	.short	(.L_28 - .L_27)
	.align		4
.L_27:
        /*0078*/ 	.word	index@(.nv.constant0._Z20nextPFrameReconstGPUPhS_PiPA8_f)
        /*007c*/ 	.short	0x0380
        /*007e*/ 	.short	0x0020


	//----- nvinfo : EIATTR_SW_WAR
	.align		4
.L_28:
        /*0080*/ 	.byte	0x04, 0x36
        /*0082*/ 	.short	(.L_30 - .L_29)
.L_29:
        /*0084*/ 	.word	0x00000008
.L_30:


//--------------------- .nv.info._Z21firstPFrameReconstGPUPhS_S_PiPA8_f --------------------------
	.section	.nv.info._Z21firstPFrameReconstGPUPhS_S_PiPA8_f,"",@"SHT_CUDA_INFO"
	.sectionflags	@""
	.align	4


	//----- nvinfo : EIATTR_CUDA_API_VERSION
	.align		4
        /*0000*/ 	.byte	0x04, 0x37
        /*0002*/ 	.short	(.L_32 - .L_31)
.L_31:
        /*0004*/ 	.word	0x00000082


	//----- nvinfo : EIATTR_KPARAM_INFO
	.align		4
.L_32:
        /*0008*/ 	.byte	0x04, 0x17
        /*000a*/ 	.short	(.L_34 - .L_33)
.L_33:
        /*000c*/ 	.word	0x00000000
        /*0010*/ 	.short	0x0004
        /*0012*/ 	.short	0x0020
        /*0014*/ 	.byte	0x00, 0xf5, 0x21, 0x00


	//----- nvinfo : EIATTR_KPARAM_INFO
	.align		4
.L_34:
        /*0018*/ 	.byte	0x04, 0x17
        /*001a*/ 	.short	(.L_36 - .L_35)
.L_35:
        /*001c*/ 	.word	0x00000000
        /*0020*/ 	.short	0x0003
        /*0022*/ 	.short	0x0018
        /*0024*/ 	.byte	0x00, 0xf5, 0x21, 0x00


	//----- nvinfo : EIATTR_KPARAM_INFO
	.align		4
.L_36:
        /*0028*/ 	.byte	0x04, 0x17
        /*002a*/ 	.short	(.L_38 - .L_37)
.L_37:
        /*002c*/ 	.word	0x00000000
        /*0030*/ 	.short	0x0002
        /*0032*/ 	.short	0x0010
        /*0034*/ 	.byte	0x00, 0xf5, 0x21, 0x00


	//----- nvinfo : EIATTR_KPARAM_INFO
	.align		4
.L_38:
        /*0038*/ 	.byte	0x04, 0x17
        /*003a*/ 	.short	(.L_40 - .L_39)
.L_39:
        /*003c*/ 	.word	0x00000000
        /*0040*/ 	.short	0x0001
        /*0042*/ 	.short	0x0008
        /*0044*/ 	.byte	0x00, 0xf5, 0x21, 0x00


	//----- nvinfo : EIATTR_KPARAM_INFO
	.align		4
.L_40:
        /*0048*/ 	.byte	0x04, 0x17
        /*004a*/ 	.short	(.L_42 - .L_41)
.L_41:
        /*004c*/ 	.word	0x00000000
        /*0050*/ 	.short	0x0000
        /*0052*/ 	.short	0x0000
        /*0054*/ 	.byte	0x00, 0xf5, 0x21, 0x00


	//----- nvinfo : EIATTR_SPARSE_MMA_MASK
	.align		4
.L_42:
        /*0058*/ 	.byte	0x03, 0x50
        /*005a*/ 	.short	0x0000


	//----- nvinfo : EIATTR_MAXREG_COUNT
	.align		4
        /*005c*/ 	.byte	0x03, 0x1b
        /*005e*/ 	.short	0x00ff


	//----- nvinfo : EIATTR_MERCURY_ISA_VERSION
	.align		4
        /*0060*/ 	.byte	0x03, 0x5f
        /*0062*/ 	.short	0x0101


	//----- nvinfo : EIATTR_VRC_CTA_INIT_COUNT
	.align		4
        /*0064*/ 	.byte	0x02, 0x4a
	.zero		1
	.zero		1


	//----- nvinfo : EIATTR_EXIT_INSTR_OFFSETS
	.align		4
        /*0068*/ 	.byte	0x04, 0x1c
        /*006a*/ 	.short	(.L_44 - .L_43)


	//   ....[0]....
.L_43:
        /*006c*/ 	.word	0x000000b0


	//   ....[1]....
        /*0070*/ 	.word	0x00001c50


	//----- nvinfo : EIATTR_CRS_STACK_SIZE
	.align		4
.L_44:
        /*0074*/ 	.byte	0x04, 0x1e
        /*0076*/ 	.short	(.L_46 - .L_45)
.L_45:
        /*0078*/ 	.word	0x00000000


	//----- nvinfo : EIATTR_CBANK_PARAM_SIZE
	.align		4
.L_46:
        /*007c*/ 	.byte	0x03, 0x19
        /*007e*/ 	.short	0x0028


	//----- nvinfo : EIATTR_PARAM_CBANK
	.align		4
        /*0080*/ 	.byte	0x04, 0x0a
        /*0082*/ 	.short	(.L_48 - .L_47)
	.align		4
.L_47:
        /*0084*/ 	.word	index@(.nv.constant0._Z21firstPFrameReconstGPUPhS_S_PiPA8_f)
        /*0088*/ 	.short	0x0380
        /*008a*/ 	.short	0x0028


	//----- nvinfo : EIATTR_SW_WAR
	.align		4
.L_48:
        /*008c*/ 	.byte	0x04, 0x36
        /*008e*/ 	.short	(.L_50 - .L_49)
.L_49:
        /*0090*/ 	.word	0x00000008
.L_50:


//--------------------- .nv.callgraph             --------------------------
	.section	.nv.callgraph,"",@"SHT_CUDA_CALLGRAPH"
	.align	4
	.sectionentsize	8
	.align		4
        /*0000*/ 	.word	0x00000000
	.align		4
        /*0004*/ 	.word	0xffffffff
	.align		4
        /*0008*/ 	.word	0x00000000
	.align		4
        /*000c*/ 	.word	0xfffffffe
	.align		4
        /*0010*/ 	.word	0x00000000
	.align		4
        /*0014*/ 	.word	0xfffffffd
	.align		4
        /*0018*/ 	.word	0x00000000
	.align		4
        /*001c*/ 	.word	0xfffffffc


//--------------------- .nv.constant4             --------------------------
	.section	.nv.constant4,"a",@progbits
	.align	8
	.align		8
.nv.constant4:
        /*0000*/ 	.dword	RANGE_8


//--------------------- .text._Z20nextPFrameReconstGPUPhS_PiPA8_f --------------------------
	.section	.text._Z20nextPFrameReconstGPUPhS_PiPA8_f,"ax",@progbits
	.align	128
        .global         _Z20nextPFrameReconstGPUPhS_PiPA8_f
        .type           _Z20nextPFrameReconstGPUPhS_PiPA8_f,@function
        .size           _Z20nextPFrameReconstGPUPhS_PiPA8_f,(.L_x_12 - _Z20nextPFrameReconstGPUPhS_PiPA8_f)
        .other          _Z20nextPFrameReconstGPUPhS_PiPA8_f,@"STO_CUDA_ENTRY STV_DEFAULT"
_Z20nextPFrameReconstGPUPhS_PiPA8_f:
.text._Z20nextPFrameReconstGPUPhS_PiPA8_f:
[----:B------:R-:W-:Y:S01]  /*0000*/  LDC R1, c[0x0][0x37c] ;  /* 0x0000df00ff017b82 */ /* 0x000fe20000000800 */
[----:B------:R-:W0:Y:S07]  /*0010*/  S2R R0, SR_TID.X ;  /* 0x0000000000007919 */ /* 0x000e2e0000002100 */
[----:B------:R-:W0:Y:S01]  /*0020*/  S2UR UR4, SR_CTAID.X ;  /* 0x00000000000479c3 */ /* 0x000e220000002500 */
[----:B------:R-:W1:Y:S07]  /*0030*/  S2R R2, SR_TID.Y ;  /* 0x0000000000027919 */ /* 0x000e6e0000002200 */
[----:B------:R-:W0:Y:S08]  /*0040*/  LDC R13, c[0x0][0x360] ;  /* 0x0000d800ff0d7b82 */ /* 0x000e300000000800 */
[----:B------:R-:W1:Y:S08]  /*0050*/  S2UR UR5, SR_CTAID.Y ;  /* 0x00000000000579c3 */ /* 0x000e700000002600 */
[----:B------:R-:W1:Y:S01]  /*0060*/  LDC R7, c[0x0][0x364] ;  /* 0x0000d900ff077b82 */ /* 0x000e620000000800 */
[----:B0-----:R-:W-:-:S05]  /*0070*/  IMAD R13, R13, UR4, R0 ;  /* 0x000000040d0d7c24 */ /* 0x001fca000f8e0200 */
[----:B------:R-:W-:Y:S01]  /*0080*/  ISETP.GT.AND P0, PT, R13, 0x23, PT ;  /* 0x000000230d00780c */ /* 0x000fe20003f04270 */
[----:B-1----:R-:W-:-:S05]  /*0090*/  IMAD R11, R7, UR5, R2 ;  /* 0x00000005070b7c24 */ /* 0x002fca000f8e0202 */
[----:B------:R-:W-:-:S13]  /*00a0*/  ISETP.GT.U32.OR P0, PT, R11, 0x2b, P0 ;  /* 0x0000002b0b00780c */ /* 0x000fda0000704470 */
[----:B------:R-:W-:Y:S05]  /*00b0*/  @P0 EXIT ;  /* 0x000000000000094d */ /* 0x000fea0003800000 */
[----:B------:R-:W-:Y:S01]  /*00c0*/  IMAD.SHL.U32 R9, R11, 0x8, RZ ;  /* 0x000000080b097824 */ /* 0x000fe200078e00ff */
[----:B------:R-:W0:Y:S01]  /*00d0*/  LDCU.64 UR6, c[0x0][0x358] ;  /* 0x00006b00ff0677ac */ /* 0x000e220008000a00 */
[----:B------:R-:W-:Y:S01]  /*00e0*/  IMAD.MOV.U32 R15, RZ, RZ, RZ ;  /* 0x000000ffff0f7224 */ /* 0x000fe200078e00ff */
[----:B------:R-:W1:Y:S01]  /*00f0*/  LDCU.128 UR8, c[0x0][0x380] ;  /* 0x00007000ff0877ac */ /* 0x000e620008000c00 */
[----:B------:R-:W-:-:S05]  /*0100*/  UMOV UR4, URZ ;  /* 0x000000ff00047c82 */ /* 0x000fca0008000000 */
.L_x_0:
[----:B------:R-:W-:-:S05]  /*0110*/  LEA R0, R11, UR4, 0x3 ;  /* 0x000000040b007c11 */ /* 0x000fca000f8e18ff */
[----:B------:R-:W-:-:S05]  /*0120*/  IMAD R0, R13, 0xb00, R0 ;  /* 0x00000b000d007824 */ /* 0x000fca00078e0200 */
[----:B------:R-:W-:Y:S02]  /*0130*/  SHF.R.S32.HI R2, RZ, 0x1f, R0 ;  /* 0x0000001fff027819 */ /* 0x000fe40000011400 */
[C---:B-1----:R-:W-:Y:S02]  /*0140*/  IADD3 R36, P0, PT, R0.reuse, UR8, RZ ;  /* 0x0000000800247c10 */ /* 0x042fe4000ff1e0ff */
[----:B------:R-:W-:Y:S02]  /*0150*/  IADD3 R34, P1, PT, R0, UR10, RZ ;  /* 0x0000000a00227c10 */ /* 0x000fe4000ff3e0ff */
[C---:B------:R-:W-:Y:S02]  /*0160*/  IADD3.X R37, PT, PT, R2.reuse, UR9, RZ, P0, !PT ;  /* 0x0000000902257c10 */ /* 0x040fe400087fe4ff */
[----:B------:R-:W-:-:S03]  /*0170*/  IADD3.X R35, PT, PT, R2, UR11, RZ, P1, !PT ;  /* 0x0000000b02237c10 */ /* 0x000fc60008ffe4ff */
[----:B0-----:R-:W2:Y:S04]  /*0180*/  LDG.E.U8 R30, desc[UR6][R36.64] ;  /* 0x00000006241e7981 */ /* 0x001ea8000c1e1100 */
[----:B------:R-:W2:Y:S04]  /*0190*/  LDG.E.U8 R28, desc[UR6][R34.64] ;  /* 0x00000006221c7981 */ /* 0x000ea8000c1e1100 */
[----:B------:R-:W3:Y:S04]  /*01a0*/  LDG.E.U8 R26, desc[UR6][R36.64+0x160] ;  /* 0x00016006241a7981 */ /* 0x000ee8000c1e1100 */
[----:B------:R-:W3:Y:S04]  /*01b0*/  LDG.E.U8 R24, desc[UR6][R34.64+0x160] ;  /* 0x0001600622187981 */ /* 0x000ee8000c1e1100 */
[----:B------:R-:W4:Y:S04]  /*01c0*/  LDG.E.U8 R22, desc[UR6][R36.64+0x420] ;  /* 0x0004200624167981 */ /* 0x000f28000c1e1100 */
[----:B------:R-:W4:Y:S04]  /*01d0*/  LDG.E.U8 R18, desc[UR6][R34.64+0x420] ;  /* 0x0004200622127981 */ /* 0x000f28000c1e1100 */
[----:B------:R-:W5:Y:S04]  /*01e0*/  LDG.E.U8 R20, desc[UR6][R36.64+0x2c0] ;  /* 0x0002c00624147981 */ /* 0x000f68000c1e1100 */
        /* <DEDUP_REMOVED lines=9> */
[----:B------:R-:W5:Y:S01]  /*0280*/  LDG.E.U8 R32, desc[UR6][R36.64+0x1] ;  /* 0x0000010624207981 */ /* 0x000f62000c1e1100 */
[----:B--2---:R-:W-:-:S04]  /*0290*/  VIMNMX.U16x2 R3, PT, PT, R30, R28, PT ;  /* 0x0000001c1e037248 */ /* 0x004fc80003fe0200 */
[----:B------:R-:W-:Y:S02]  /*02a0*/  PRMT R17, R3, 0x7610, R17 ;  /* 0x0000761003117816 */ /* 0x000fe40000000011 */
[----:B---3--:R-:W-:-:S03]  /*02b0*/  VIMNMX.U16x2 R3, PT, PT, R26, R24, PT ;  /* 0x000000181a037248 */ /* 0x008fc60003fe0200 */
[----:B------:R-:W-:Y:S01]  /*02c0*/  IMAD.MOV R17, RZ, RZ, -R17 ;  /* 0x000000ffff117224 */ /* 0x000fe200078e0a11 */
[----:B------:R-:W-:Y:S02]  /*02d0*/  VIMNMX.U16x2 R24, PT, PT, R26, R24, !PT ;  /* 0x000000181a187248 */ /* 0x000fe40007fe0200 */
[----:B------:R-:W-:Y:S01]  /*02e0*/  VIMNMX.U16x2 R5, PT, PT, R30, R28, !PT ;  /* 0x0000001c1e057248 */ /* 0x000fe20007fe0200 */
[----:B------:R-:W-:Y:S01]  /*02f0*/  IMAD.MOV R3, RZ, RZ, -R3 ;  /* 0x000000ffff037224 */ /* 0x000fe200078e0a03 */
[----:B------:R-:W-:Y:S01]  /*0300*/  PRMT R26, R17, 0x7710, RZ ;  /* 0x00007710111a7816 */ /* 0x000fe200000000ff */
[----:B------:R-:W2:Y:S01]  /*0310*/  LDG.E.U8 R30, desc[UR6][R34.64+0x1] ;  /* 0x00000106221e7981 */ /* 0x000ea2000c1e1100 */
[----:B------:R-:W-:Y:S02]  /*0320*/  PRMT R19, R24, 0x7610, R19 ;  /* 0x0000761018137816 */ /* 0x000fe40000000013 */
[----:B------:R-:W-:Y:S01]  /*0330*/  PRMT R24, R3, 0x7710, RZ ;  /* 0x0000771003187816 */ /* 0x000fe200000000ff */
[----:B------:R-:W-:Y:S01]  /*0340*/  IMAD.IADD R17, R5, 0x1, R26 ;  /* 0x0000000105117824 */ /* 0x000fe200078e021a */
[----:B----4-:R-:W-:Y:S01]  /*0350*/  VIMNMX.U16x2 R5, PT, PT, R22, R18, PT ;  /* 0x0000001216057248 */ /* 0x010fe20003fe0200 */
[----:B------:R-:W3:Y:S01]  /*0360*/  LDG.E.U8 R28, desc[UR6][R36.64+0x161] ;  /* 0x00016106241c7981 */ /* 0x000ee2000c1e1100 */
[----:B-----5:R-:W-:-:S03]  /*0370*/  VIMNMX.U16x2 R3, PT, PT, R20, R16, PT ;  /* 0x0000001014037248 */ /* 0x020fc60003fe0200 */
[----:B------:R-:W-:Y:S01]  /*0380*/  IMAD.MOV R5, RZ, RZ, -R5 ;  /* 0x000000ffff057224 */ /* 0x000fe200078e0a05 */
[----:B------:R-:W-:Y:S01]  /*0390*/  VIMNMX.U16x2 R16, PT, PT, R20, R16, !PT ;  /* 0x0000001014107248 */ /* 0x000fe20007fe0200 */
[----:B------:R-:W-:Y:S01]  /*03a0*/  IMAD.IADD R19, R19, 0x1, R24 ;  /* 0x0000000113137824 */ /* 0x000fe200078e0218 */
[----:B------:R-:W4:Y:S01]  /*03b0*/  LDG.E.U8 R26, desc[UR6][R36.64+0x2c1] ;  /* 0x0002c106241a7981 */ /* 0x000f22000c1e1100 */
[--C-:B------:R-:W-:Y:S01]  /*03c0*/  IMAD.MOV R20, RZ, RZ, -R3.reuse ;  /* 0x000000ffff147224 */ /* 0x100fe200078e0a03 */
[----:B------:R-:W-:Y:S02]  /*03d0*/  VIMNMX.U16x2 R18, PT, PT, R22, R18, !PT ;  /* 0x0000001216127248 */ /* 0x000fe40007fe0200 */
[----:B------:R-:W-:Y:S01]  /*03e0*/  PRMT R5, R5, 0x7710, RZ ;  /* 0x0000771005057816 */ /* 0x000fe200000000ff */
[----:B------:R-:W3:Y:S01]  /*03f0*/  LDG.E.U8 R22, desc[UR6][R34.64+0x161] ;  /* 0x0001610622167981 */ /* 0x000ee2000c1e1100 */
[----:B------:R-:W-:Y:S02]  /*0400*/  PRMT R3, R16, 0x7610, R3 ;  /* 0x0000761010037816 */ /* 0x000fe40000000003 */
[----:B------:R-:W-:Y:S01]  /*0410*/  PRMT R20, R20, 0x7710, RZ ;  /* 0x0000771014147816 */ /* 0x000fe200000000ff */
[----:B------:R-:W-:Y:S01]  /*0420*/  IMAD.IADD R18, R18, 0x1, R5 ;  /* 0x0000000112127824 */ /* 0x000fe200078e0205 */
[----:B------:R-:W-:Y:S01]  /*0430*/  LOP3.LUT R16, R17, 0xffff, RZ, 0xc0, !PT ;  /* 0x0000ffff11107812 */ /* 0x000fe200078ec0ff */
[----:B------:R-:W5:Y:S01]  /*0440*/  LDG.E.U8 R24, desc[UR6][R36.64+0x421] ;  /* 0x0004210624187981 */ /* 0x000f62000c1e1100 */
[----:B------:R-:W-:Y:S01]  /*0450*/  LOP3.LUT R19, R19, 0xffff, RZ, 0xc0, !PT ;  /* 0x0000ffff13137812 */ /* 0x000fe200078ec0ff */
[----:B------:R-:W-:Y:S01]  /*0460*/  IMAD.IADD R3, R3, 0x1, R20 ;  /* 0x0000000103037824 */ /* 0x000fe200078e0214 */
[----:B------:R-:W-:Y:S01]  /*0470*/  LOP3.LUT R18, R18, 0xffff, RZ, 0xc0, !PT ;  /* 0x0000ffff12127812 */ /* 0x000fe200078ec0ff */
[----:B------:R-:W4:Y:S01]  /*0480*/  LDG.E.U8 R20, desc[UR6][R34.64+0x2c1] ;  /* 0x0002c10622147981 */ /* 0x000f22000c1e1100 */
[----:B------:R-:W-:-:S02]  /*0490*/  IADD3 R15, PT, PT, R19, R16, R15 ;  /* 0x00000010130f7210 */ /* 0x000fc40007ffe00f */
[----:B------:R-:W-:-:S04]  /*04a0*/  LOP3.LUT R16, R3, 0xffff, RZ, 0xc0, !PT ;  /* 0x0000ffff03107812 */ /* 0x000fc800078ec0ff */
[----:B------:R-:W-:Y:S02]  /*04b0*/  IADD3 R15, PT, PT, R18, R16, R15 ;  /* 0x00000010120f7210 */ /* 0x000fe40007ffe00f */
[----:B------:R-:W5:Y:S01]  /*04c0*/  LDG.E.U8 R18, desc[UR6][R34.64+0x421] ;  /* 0x0004210622127981 */ /* 0x000f62000c1e1100 */
[----:B------:R-:W-:Y:S02]  /*04d0*/  VIMNMX.U16x2 R3, PT, PT, R8, R10, PT ;  /* 0x0000000a08037248 */ /* 0x000fe40003fe0200 */
[----:B------:R-:W-:Y:S01]  /*04e0*/  VIMNMX.U16x2 R5, PT, PT, R4, R6, PT ;  /* 0x0000000604057248 */ /* 0x000fe20003fe0200 */
[----:B------:R-:W5:Y:S02]  /*04f0*/  LDG.E.U8 R16, desc[UR6][R36.64+0x581] ;  /* 0x0005810624107981 */ /* 0x000f64000c1e1100 */
[----:B------:R-:W-:Y:S01]  /*0500*/  IMAD.MOV R3, RZ, RZ, -R3 ;  /* 0x000000ffff037224 */ /* 0x000fe200078e0a03 */
[----:B------:R-:W-:-:S04]  /*0510*/  VIMNMX.U16x2 R8, PT, PT, R8, R10, !PT ;  /* 0x0000000a08087248 */ /* 0x000fc80007fe0200 */
[----:B------:R-:W-:Y:S02]  /*0520*/  PRMT R19, R3, 0x7710, RZ ;  /* 0x0000771003137816 */ /* 0x000fe400000000ff */
[----:B------:R-:W-:Y:S02]  /*0530*/  VIMNMX.U16x2 R6, PT, PT, R4, R6, !PT ;  /* 0x0000000604067248 */ /* 0x000fe40007fe0200 */
[----:B------:R-:W-:Y:S01]  /*0540*/  VIMNMX.U16x2 R3, PT, PT, R0, R2, PT ;  /* 0x0000000200037248 */ /* 0x000fe20003fe0200 */
[----:B------:R-:W-:Y:S01]  /*0550*/  IMAD.IADD R19, R8, 0x1, R19 ;  /* 0x0000000108137824 */ /* 0x000fe200078e0213 */
[----:B------:R-:W-:Y:S01]  /*0560*/  VIMNMX.U16x2 R4, PT, PT, R12, R14, PT ;  /* 0x0000000e0c047248 */ /* 0x000fe20003fe0200 */
[----:B------:R-:W5:Y:S01]  /*0570*/  LDG.E.U8 R8, desc[UR6][R34.64+0x6e1] ;  /* 0x0006e10622087981 */ /* 0x000f62000c1e1100 */
[----:B------:R-:W-:Y:S02]  /*0580*/  VIMNMX.U16x2 R0, PT, PT, R0, R2, !PT ;  /* 0x0000000200007248 */ /* 0x000fe40007fe0200 */
[----:B------:R-:W-:Y:S01]  /*0590*/  VIMNMX.U16x2 R12, PT, PT, R12, R14, !PT ;  /* 0x0000000e0c0c7248 */ /* 0x000fe20007fe0200 */
[----:B------:R-:W5:Y:S01]  /*05a0*/  LDG.E.U8 R2, desc[UR6][R34.64+0x581] ;  /* 0x0005810622027981 */ /* 0x000f62000c1e1100 */
[----:B------:R-:W-:-:S03]  /*05b0*/  PRMT R10, R5, 0x7610, R10 ;  /* 0x00007610050a7816 */ /* 0x000fc6000000000a */
[----:B------:R-:W5:Y:S01]  /*05c0*/  LDG.E.U8 R14, desc[UR6][R36.64+0x6e1] ;  /* 0x0006e106240e7981 */ /* 0x000f62000c1e1100 */
[----:B------:R-:W-:Y:S01]  /*05d0*/  PRMT R5, R6, 0x7610, R5 ;  /* 0x0000761006057816 */ /* 0x000fe20000000005 */
[----:B------:R-:W-:Y:S02]  /*05e0*/  IMAD.MOV R6, RZ, RZ, -R10 ;  /* 0x000000ffff067224 */ /* 0x000fe400078e0a0a */
[----:B------:R-:W-:Y:S01]  /*05f0*/  IMAD.MOV R4, RZ, RZ, -R4 ;  /* 0x000000ffff047224 */ /* 0x000fe200078e0a04 */
[----:B------:R-:W5:Y:S02]  /*0600*/  LDG.E.U8 R10, desc[UR6][R36.64+0x9a1] ;  /* 0x0009a106240a7981 */ /* 0x000f64000c1e1100 */
[----:B------:R-:W-:Y:S02]  /*0610*/  PRMT R6, R6, 0x7710, RZ ;  /* 0x0000771006067816 */ /* 0x000fe400000000ff */
[----:B------:R-:W-:Y:S02]  /*0620*/  PRMT R17, R4, 0x7710, RZ ;  /* 0x0000771004117816 */ /* 0x000fe400000000ff */
[----:B------:R-:W5:Y:S01]  /*0630*/  LDG.E.U8 R4, desc[UR6][R34.64+0x9a1] ;  /* 0x0009a10622047981 */ /* 0x000f62000c1e1100 */
[----:B------:R-:W-:-:S02]  /*0640*/  IMAD.IADD R5, R5, 0x1, R6 ;  /* 0x0000000105057824 */ /* 0x000fc400078e0206 */
[----:B------:R-:W-:Y:S01]  /*0650*/  IMAD.IADD R17, R12, 0x1, R17 ;  /* 0x000000010c117824 */ /* 0x000fe200078e0211 */
[----:B------:R-:W5:Y:S04]  /*0660*/  LDG.E.U8 R6, desc[UR6][R34.64+0x841] ;  /* 0x0008410622067981 */ /* 0x000f68000c1e1100 */
[----:B------:R-:W5:Y:S01]  /*0670*/  LDG.E.U8 R12, desc[UR6][R36.64+0x841] ;  /* 0x00084106240c7981 */ /* 0x000f62000c1e1100 */
[----:B------:R-:W-:-:S05]  /*0680*/  IMAD.MOV R3, RZ, RZ, -R3 ;  /* 0x000000ffff037224 */ /* 0x000fca00078e0a03 */
[----:B------:R-:W-:Y:S02]  /*0690*/  PRMT R3, R3, 0x7710, RZ ;  /* 0x0000771003037816 */ /* 0x000fe400000000ff */
[----:B------:R-:W-:Y:S02]  /*06a0*/  LOP3.LUT R5, R5, 0xffff, RZ, 0xc0, !PT ;  /* 0x0000ffff05057812 */ /* 0x000fe400078ec0ff */
[----:B------:R-:W-:Y:S01]  /*06b0*/  LOP3.LUT R19, R19, 0xffff, RZ, 0xc0, !PT ;  /* 0x0000ffff13137812 */ /* 0x000fe200078ec0ff */
[----:B------:R-:W-:-:S03]  /*06c0*/  IMAD.IADD R0, R0, 0x1, R3 ;  /* 0x0000000100007824 */ /* 0x000fc600078e0203 */
[----:B------:R-:W-:Y:S02]  /*06d0*/  IADD3 R5, PT, PT, R19, R5, R15 ;  /* 0x0000000513057210 */ /* 0x000fe40007ffe00f */
[----:B------:R-:W-:Y:S02]  /*06e0*/  LOP3.LUT R15, R0, 0xffff, RZ, 0xc0, !PT ;  /* 0x0000ffff000f7812 */ /* 0x000fe400078ec0ff */
[----:B------:R-:W-:-:S04]  /*06f0*/  LOP3.LUT R17, R17, 0xffff, RZ, 0xc0, !PT ;  /* 0x0000ffff11117812 */ /* 0x000fc800078ec0ff */
[----:B------:R-:W-:Y:S01]  /*0700*/  IADD3 R5, PT, PT, R15, R17, R5 ;  /* 0x000000110f057210 */ /* 0x000fe20007ffe005 */
[----:B------:R-:W-:-:S04]  /*0710*/  UIADD3 UR4, UPT, UPT, UR4, 0x2, URZ ;  /* 0x0000000204047890 */ /* 0x000fc8000fffe0ff */
[----:B------:R-:W-:Y:S01]  /*0720*/  UISETP.NE.AND UP0, UPT, UR4, 0x8, UPT ;  /* 0x000000080400788c */ /* 0x000fe2000bf05270 */
[----:B--2---:R-:W-:-:S05]  /*0730*/  VIMNMX.U16x2 R0, PT, PT, R32, R30, PT ;  /* 0x0000001e20007248 */ /* 0x004fca0003fe0200 */
[----:B------:R-:W-:Y:S01]  /*0740*/  IMAD.MOV R0, RZ, RZ, -R0 ;  /* 0x000000ffff007224 */ /* 0x000fe200078e0a00 */
[CC--:B---3--:R-:W-:Y:S02]  /*0750*/  VIMNMX.U16x2 R3, PT, PT, R28.reuse, R22.reuse, PT ;  /* 0x000000161c037248 */ /* 0x0c8fe40003fe0200 */
[----:B------:R-:W-:-:S03]  /*0760*/  VIMNMX.U16x2 R22, PT, PT, R28, R22, !PT ;  /* 0x000000161c167248 */ /* 0x000fc60007fe0200 */
[----:B------:R-:W-:Y:S01]  /*0770*/  IMAD.MOV R3, RZ, RZ, -R3 ;  /* 0x000000ffff037224 */ /* 0x000fe200078e0a03 */
[----:B------:R-:W-:Y:S02]  /*0780*/  PRMT R17, R22, 0x7610, R17 ;  /* 0x0000761016117816 */ /* 0x000fe40000000011 */
[----:B------:R-:W-:Y:S02]  /*0790*/  PRMT R22, R0, 0x7710, RZ ;  /* 0x0000771000167816 */ /* 0x000fe400000000ff */
[----:B------:R-:W-:Y:S02]  /*07a0*/  PRMT R28, R3, 0x7710, RZ ;  /* 0x00007710031c7816 */ /* 0x000fe400000000ff */
[----:B----4-:R-:W-:Y:S02]  /*07b0*/  VIMNMX.U16x2 R0, PT, PT, R26, R20, PT ;  /* 0x000000141a007248 */ /* 0x010fe40003fe0200 */
[----:B------:R-:W-:Y:S02]  /*07c0*/  VIMNMX.U16x2 R30, PT, PT, R32, R30, !PT ;  /* 0x0000001e201e7248 */ /* 0x000fe40007fe0200 */
[----:B-----5:R-:W-:Y:S01]  /*07d0*/  VIMNMX.U16x2 R3, PT, PT, R24, R18, PT ;  /* 0x0000001218037248 */ /* 0x020fe20003fe0200 */
[----:B------:R-:W-:Y:S01]  /*07e0*/  IMAD.MOV R0, RZ, RZ, -R0 ;  /* 0x000000ffff007224 */ /* 0x000fe200078e0a00 */
[----:B------:R-:W-:-:S03]  /*07f0*/  PRMT R15, R30, 0x7610, R15 ;  /* 0x000076101e0f7816 */ /* 0x000fc6000000000f */
[----:B------:R-:W-:Y:S01]  /*0800*/  IMAD.MOV R19, RZ, RZ, -R3 ;  /* 0x000000ffff137224 */ /* 0x000fe200078e0a03 */
[----:B------:R-:W-:Y:S01]  /*0810*/  VIMNMX.U16x2 R20, PT, PT, R26, R20, !PT ;  /* 0x000000141a147248 */ /* 0x000fe20007fe0200 */
[----:B------:R-:W-:Y:S01]  /*0820*/  IMAD.IADD R15, R15, 0x1, R22 ;  /* 0x000000010f0f7824 */ /* 0x000fe200078e0216 */
[----:B------:R-:W-:Y:S01]  /*0830*/  VIMNMX.U16x2 R18, PT, PT, R24, R18, !PT ;  /* 0x0000001218127248 */ /* 0x000fe20007fe0200 */
[----:B------:R-:W-:Y:S01]  /*0840*/  IMAD.IADD R17, R17, 0x1, R28 ;  /* 0x0000000111117824 */ /* 0x000fe200078e021c */
[----:B------:R-:W-:Y:S02]  /*0850*/  PRMT R3, R0, 0x7710, RZ ;  /* 0x0000771000037816 */ /* 0x000fe400000000ff */
[----:B------:R-:W-:Y:S02]  /*0860*/  PRMT R19, R19, 0x7710, RZ ;  /* 0x0000771013137816 */ /* 0x000fe400000000ff */
[----:B------:R-:W-:Y:S01]  /*0870*/  LOP3.LUT R0, R15, 0xffff, RZ, 0xc0, !PT ;  /* 0x0000ffff0f007812 */ /* 0x000fe200078ec0ff */
[----:B------:R-:W-:Y:S01]  /*0880*/  IMAD.IADD R20, R20, 0x1, R3 ;  /* 0x0000000114147824 */ /* 0x000fe200078e0203 */
[----:B------:R-:W-:Y:S01]  /*0890*/  LOP3.LUT R17, R17, 0xffff, RZ, 0xc0, !PT ;  /* 0x0000ffff11117812 */ /* 0x000fe200078ec0ff */
[----:B------:R-:W-:-:S03]  /*08a0*/  IMAD.IADD R18, R18, 0x1, R19 ;  /* 0x0000000112127824 */ /* 0x000fc600078e0213 */
[----:B------:R-:W-:Y:S02]  /*08b0*/  IADD3 R0, PT, PT, R17, R0, R5 ;  /* 0x0000000011007210 */ /* 0x000fe40007ffe005 */
[----:B------:R-:W-:Y:S02]  /*08c0*/  LOP3.LUT R3, R20, 0xffff, RZ, 0xc0, !PT ;  /* 0x0000ffff14037812 */ /* 0x000fe400078ec0ff */
[----:B------:R-:W-:Y:S02]  /*08d0*/  LOP3.LUT R18, R18, 0xffff, RZ, 0xc0, !PT ;  /* 0x0000ffff12127812 */ /* 0x000fe400078ec0ff */
[----:B------:R-:W-:Y:S02]  /*08e0*/  VIMNMX.U16x2 R5, PT, PT, R16, R2, PT ;  /* 0x0000000210057248 */ /* 0x000fe40003fe0200 */
[----:B------:R-:W-:Y:S02]  /*08f0*/  VIMNMX.U16x2 R15, PT, PT, R14, R8, PT ;  /* 0x000000080e0f7248 */ /* 0x000fe40003fe0200 */
[----:B------:R-:W-:-:S02]  /*0900*/  IADD3 R0, PT, PT, R18, R3, R0 ;  /* 0x0000000312007210 */ /* 0x000fc40007ffe000 */
[----:B------:R-:W-:Y:S02]  /*0910*/  PRMT R3, R5, 0x7610, R3 ;  /* 0x0000761005037816 */ /* 0x000fe40000000003 */
[----:B------:R-:W-:Y:S02]  /*0920*/  PRMT R5, R15, 0x7610, R5 ;  /* 0x000076100f057816 */ /* 0x000fe40000000005 */
[----:B------:R-:W-:Y:S01]  /*0930*/  VIMNMX.U16x2 R15, PT, PT, R14, R8, !PT ;  /* 0x000000080e0f7248 */ /* 0x000fe20007fe0200 */
[----:B------:R-:W-:Y:S02]  /*0940*/  IMAD.MOV R8, RZ, RZ, -R3 ;  /* 0x000000ffff087224 */ /* 0x000fe400078e0a03 */
[----:B------:R-:W-:Y:S01]  /*0950*/  IMAD.MOV R14, RZ, RZ, -R5 ;  /* 0x000000ffff0e7224 */ /* 0x000fe200078e0a05 */
[----:B------:R-:W-:Y:S02]  /*0960*/  VIMNMX.U16x2 R2, PT, PT, R16, R2, !PT ;  /* 0x0000000210027248 */ /* 0x000fe40007fe0200 */
[----:B------:R-:W-:-:S02]  /*0970*/  PRMT R5, R8, 0x7710, RZ ;  /* 0x0000771008057816 */ /* 0x000fc400000000ff */
[----:B------:R-:W-:Y:S02]  /*0980*/  PRMT R3, R15, 0x7610, R3 ;  /* 0x000076100f037816 */ /* 0x000fe40000000003 */
[----:B------:R-:W-:Y:S02]  /*0990*/  PRMT R8, R14, 0x7710, RZ ;  /* 0x000077100e087816 */ /* 0x000fe400000000ff */
[----:B------:R-:W-:Y:S02]  /*09a0*/  VIMNMX.U16x2 R14, PT, PT, R12, R6, PT ;  /* 0x000000060c0e7248 */ /* 0x000fe40003fe0200 */
[----:B------:R-:W-:Y:S01]  /*09b0*/  VIMNMX.U16x2 R15, PT, PT, R10, R4, PT ;  /* 0x000000040a0f7248 */ /* 0x000fe20003fe0200 */
[----:B------:R-:W-:Y:S02]  /*09c0*/  IMAD.IADD R2, R2, 0x1, R5 ;  /* 0x0000000102027824 */ /* 0x000fe400078e0205 */
[----:B------:R-:W-:Y:S01]  /*09d0*/  IMAD.IADD R5, R3, 0x1, R8 ;  /* 0x0000000103057824 */ /* 0x000fe200078e0208 */
[----:B------:R-:W-:-:S02]  /*09e0*/  PRMT R3, R14, 0x7610, R3 ;  /* 0x000076100e037816 */ /* 0x000fc40000000003 */
[----:B------:R-:W-:Y:S02]  /*09f0*/  PRMT R8, R15, 0x7610, R8 ;  /* 0x000076100f087816 */ /* 0x000fe40000000008 */
[----:B------:R-:W-:Y:S01]  /*0a00*/  VIMNMX.U16x2 R6, PT, PT, R12, R6, !PT ;  /* 0x000000060c067248 */ /* 0x000fe20007fe0200 */
[----:B------:R-:W-:Y:S01]  /*0a10*/  IMAD.MOV R3, RZ, RZ, -R3 ;  /* 0x000000ffff037224 */ /* 0x000fe200078e0a03 */
[----:B------:R-:W-:Y:S01]  /*0a20*/  VIMNMX.U16x2 R10, PT, PT, R10, R4, !PT ;  /* 0x000000040a0a7248 */ /* 0x000fe20007fe0200 */
[----:B------:R-:W-:Y:S01]  /*0a30*/  IMAD.MOV R8, RZ, RZ, -R8 ;  /* 0x000000ffff087224 */ /* 0x000fe200078e0a08 */
[----:B------:R-:W-:Y:S02]  /*0a40*/  PRMT R4, R6, 0x7610, R4 ;  /* 0x0000761006047816 */ /* 0x000fe40000000004 */
[----:B------:R-:W-:Y:S02]  /*0a50*/  PRMT R6, R10, 0x7610, R6 ;  /* 0x000076100a067816 */ /* 0x000fe40000000006 */
[----:B------:R-:W-:-:S02]  /*0a60*/  PRMT R15, R3, 0x7710, RZ ;  /* 0x00007710030f7816 */ /* 0x000fc400000000ff */
[----:B------:R-:W-:Y:S02]  /*0a70*/  PRMT R17, R8, 0x7710, RZ ;  /* 0x0000771008117816 */ /* 0x000fe400000000ff */
[----:B------:R-:W-:Y:S01]  /*0a80*/  LOP3.LUT R3, R2, 0xffff, RZ, 0xc0, !PT ;  /* 0x0000ffff02037812 */ /* 0x000fe200078ec0ff */
[----:B------:R-:W-:Y:S01]  /*0a90*/  IMAD.IADD R4, R4, 0x1, R15 ;  /* 0x0000000104047824 */ /* 0x000fe200078e020f */
[----:B------:R-:W-:Y:S01]  /*0aa0*/  LOP3.LUT R5, R5, 0xffff, RZ, 0xc0, !PT ;  /* 0x0000ffff05057812 */ /* 0x000fe200078ec0ff */
[----:B------:R-:W-:-:S03]  /*0ab0*/  IMAD.IADD R6, R6, 0x1, R17 ;  /* 0x0000000106067824 */ /* 0x000fc600078e0211 */
[----:B------:R-:W-:Y:S02]  /*0ac0*/  IADD3 R0, PT, PT, R5, R3, R0 ;  /* 0x0000000305007210 */ /* 0x000fe40007ffe000 */
[----:B------:R-:W-:Y:S02]  /*0ad0*/  LOP3.LUT R15, R4, 0xffff, RZ, 0xc0, !PT ;  /* 0x0000ffff040f7812 */ /* 0x000fe400078ec0ff */
[----:B------:R-:W-:-:S04]  /*0ae0*/  LOP3.LUT R6, R6, 0xffff, RZ, 0xc0, !PT ;  /* 0x0000ffff06067812 */ /* 0x000fc800078ec0ff */
[----:B------:R-:W-:Y:S01]  /*0af0*/  IADD3 R15, PT, PT, R6, R15, R0 ;  /* 0x0000000f060f7210 */ /* 0x000fe20007ffe000 */
[----:B------:R-:W-:Y:S06]  /*0b00*/  BRA.U UP0, `(.L_x_0) ;  /* 0xfffffff500807547 */ /* 0x000fec000b83ffff */
[----:B------:R-:W-:Y:S01]  /*0b10*/  IMAD R26, R13, 0xb00, R9 ;  /* 0x00000b000d1a7824 */ /* 0x000fe200078e0209 */
[----:B------:R-:W-:Y:S01]  /*0b20*/  CS2R R22, SRZ ;  /* 0x0000000000167805 */ /* 0x000fe2000001ff00 */
[----:B------:R-:W-:-:S07]  /*0b30*/  IMAD.MOV.U32 R3, RZ, RZ, RZ ;  /* 0x000000ffff037224 */ /* 0x000fce00078e00ff */
.L_x_4:
[----:B------:R-:W0:Y:S02]  /*0b40*/  LDC.64 R16, c[0x4][RZ] ;  /* 0x01000000ff107b82 */ /* 0x000e240000000a00 */
[----:B0-----:R-:W-:-:S05]  /*0b50*/  IMAD.WIDE.U32 R16, R23, 0x8, R16 ;  /* 0x0000000817107825 */ /* 0x001fca00078e0010 */
[----:B------:R-:W2:Y:S04]  /*0b60*/  LDG.E.CONSTANT R5, desc[UR6][R16.64] ;  /* 0x0000000610057981 */ /* 0x000ea8000c1e9900 */
[----:B------:R-:W3:Y:S01]  /*0b70*/  LDG.E.CONSTANT R11, desc[UR6][R16.64+0x4] ;  /* 0x00000406100b7981 */ /* 0x000ee2000c1e9900 */
[----:B------:R-:W-:Y:S01]  /*0b80*/  VIADD R23, R23, 0x1 ;  /* 0x0000000117177836 */ /* 0x000fe20000000000 */
[----:B------:R-:W-:Y:S04]  /*0b90*/  BSSY.RECONVERGENT B0, `(.L_x_1) ;  /* 0x000006b000007945 */ /* 0x000fe80003800200 */
[----:B------:R-:W-:Y:S01]  /*0ba0*/  ISETP.NE.AND P1, PT, R23, 0x441, PT ;  /* 0x000004411700780c */ /* 0x000fe20003f25270 */
[----:B--2---:R-:W-:-:S02]  /*0bb0*/  IMAD R4, R13, 0x8, R5 ;  /* 0x000000080d047824 */ /* 0x004fc400078e0205 */
[----:B---3--:R-:W-:-:S03]  /*0bc0*/  IMAD.IADD R0, R9, 0x1, R11 ;  /* 0x0000000109007824 */ /* 0x008fc600078e020b */
[----:B------:R-:W-:-:S04]  /*0bd0*/  ISETP.GT.U32.AND P0, PT, R4, 0x118, PT ;  /* 0x000001180400780c */ /* 0x000fc80003f04070 */
[----:B------:R-:W-:-:S13]  /*0be0*/  ISETP.GT.U32.OR P0, PT, R0, 0x158, P0 ;  /* 0x000001580000780c */ /* 0x000fda0000704470 */
[----:B------:R-:W-:Y:S05]  /*0bf0*/  @P0 BRA `(.L_x_2) ;  /* 0x0000000400900947 */ /* 0x000fea0003800000 */
[----:B------:R-:W-:Y:S01]  /*0c00*/  IMAD.IADD R2, R26, 0x1, R11 ;  /* 0x000000011a027824 */ /* 0x000fe200078e020b */
[----:B------:R-:W-:Y:S01]  /*0c10*/  UMOV UR4, URZ ;  /* 0x000000ff00047c82 */ /* 0x000fe20008000000 */
[----:B------:R-:W-:Y:S02]  /*0c20*/  IMAD.MOV.U32 R16, RZ, RZ, R0 ;  /* 0x000000ffff107224 */ /* 0x000fe400078e0000 */
[----:B------:R-:W-:Y:S02]  /*0c30*/  IMAD R17, R4, 0x160, RZ ;  /* 0x0000016004117824 */ /* 0x000fe400078e02ff */
[----:B------:R-:W-:Y:S02]  /*0c40*/  IMAD.MOV.U32 R18, RZ, RZ, R26 ;  /* 0x000000ffff127224 */ /* 0x000fe400078e001a */
[----:B------:R-:W-:Y:S02]  /*0c50*/  IMAD.MOV.U32 R27, RZ, RZ, RZ ;  /* 0x000000ffff1b7224 */ /* 0x000fe400078e00ff */
[----:B------:R-:W-:-:S07]  /*0c60*/  IMAD R19, R5, 0x160, R2 ;  /* 0x0000016005137824 */ /* 0x000fce00078e0202 */
.L_x_3:
[----:B------:R-:W0:Y:S01]  /*0c70*/  LDC.64 R24, c[0x0][0x388] ;  /* 0x0000e200ff187b82 */ /* 0x000e220000000a00 */
[----:B------:R-:W-:-:S07]  /*0c80*/  SHF.R.S32.HI R0, RZ, 0x1f, R18 ;  /* 0x0000001fff007819 */ /* 0x000fce0000011412 */
[----:B------:R-:W1:Y:S01]  /*0c90*/  LDC.64 R20, c[0x0][0x380] ;  /* 0x0000e000ff147b82 */ /* 0x000e620000000a00 */
[-C--:B0-----:R-:W-:Y:S02]  /*0ca0*/  IADD3 R30, P3, PT, R19, R24.reuse, RZ ;  /* 0x00000018131e7210 */ /* 0x081fe40007f7e0ff */
[----:B------:R-:W-:-:S03]  /*0cb0*/  IADD3 R24, P4, P5, R16, R24, R17 ;  /* 0x0000001810187210 */ /* 0x000fc60007d9e011 */
[----:B------:R-:W-:Y:S01]  /*0cc0*/  IMAD.X R31, RZ, RZ, R25, P3 ;  /* 0x000000ffff1f7224 */ /* 0x000fe200018e0619 */
[----:B------:R-:W-:Y:S02]  /*0cd0*/  IADD3.X R25, PT, PT, RZ, R25, RZ, P4, P5 ;  /* 0x00000019ff197210 */ /* 0x000fe400027ea4ff */
[----:B-1----:R-:W-:-:S03]  /*0ce0*/  IADD3 R28, P0, P2, R18, 0x580, R20 ;  /* 0x00000580121c7810 */ /* 0x002fc60007a1e014 */
[----:B------:R-:W2:Y:S01]  /*0cf0*/  LDG.E.U8 R6, desc[UR6][R24.64+0x160] ;  /* 0x0001600618067981 */ /* 0x000ea2000c1e1100 */
[----:B------:R-:W-:-:S03]  /*0d00*/  IADD3.X R29, PT, PT, R0, R21, RZ, P0, P2 ;  /* 0x00000015001d7210 */ /* 0x000fc600007e44ff */
[----:B------:R-:W3:Y:S04]  /*0d10*/  LDG.E.U8 R0, desc[UR6][R30.64] ;  /* 0x000000061e007981 */ /* 0x000ee8000c1e1100 */
[----:B------:R-:W3:Y:S04]  /*0d20*/  LDG.E.U8 R2, desc[UR6][R28.64+-0x580] ;  /* 0xfffa80061c027981 */ /* 0x000ee8000c1e1100 */
[----:B------:R-:W2:Y:S04]  /*0d30*/  LDG.E.U8 R4, desc[UR6][R28.64+-0x420] ;  /* 0xfffbe0061c047981 */ /* 0x000ea8000c1e1100 */
[----:B------:R-:W4:Y:S04]  /*0d40*/  LDG.E.U8 R8, desc[UR6][R28.64+-0x2c0] ;  /* 0xfffd40061c087981 */ /* 0x000f28000c1e1100 */
[----:B------:R-:W4:Y:S01]  /*0d50*/  LDG.E.U8 R10, desc[UR6][R24.64+0x2c0] ;  /* 0x0002c006180a7981 */ /* 0x000f22000c1e1100 */
[----:B---3--:R-:W-:-:S02]  /*0d60*/  VIMNMX.U16x2 R12, PT, PT, R2, R0, PT ;  /* 0x00000000020c7248 */ /* 0x008fc40003fe0200 */
[----:B------:R-:W-:Y:S02]  /*0d70*/  VIMNMX.U16x2 R14, PT, PT, R2, R0, !PT ;  /* 0x00000000020e7248 */ /* 0x000fe40007fe0200 */
[----:B------:R-:W3:Y:S04]  /*0d80*/  LDG.E.U8 R0, desc[UR6][R28.64+-0x160] ;  /* 0xfffea0061c007981 */ /* 0x000ee8000c1e1100 */
[----:B------:R-:W3:Y:S01]  /*0d90*/  LDG.E.U8 R2, desc[UR6][R24.64+0x420] ;  /* 0x0004200618027981 */ /* 0x000ee2000c1e1100 */
[CC--:B--2---:R-:W-:Y:S02]  /*0da0*/  VIMNMX.U16x2 R20, PT, PT, R4.reuse, R6.reuse, PT ;  /* 0x0000000604147248 */ /* 0x0c4fe40003fe0200 */
[----:B------:R-:W-:Y:S02]  /*0db0*/  VIMNMX.U16x2 R4, PT, PT, R4, R6, !PT ;  /* 0x0000000604047248 */ /* 0x000fe40007fe0200 */
[----:B----4-:R-:W-:-:S02]  /*0dc0*/  VIMNMX.U16x2 R6, PT, PT, R8, R10, PT ;  /* 0x0000000a08067248 */ /* 0x010fc40003fe0200 */
[----:B------:R-:W-:Y:S02]  /*0dd0*/  VIMNMX.U16x2 R8, PT, PT, R8, R10, !PT ;  /* 0x0000000a08087248 */ /* 0x000fe40007fe0200 */
[----:B------:R-:W-:Y:S02]  /*0de0*/  PRMT R10, R12, 0x7610, R10 ;  /* 0x000076100c0a7816 */ /* 0x000fe4000000000a */
[----:B------:R-:W-:-:S03]  /*0df0*/  PRMT R12, R20, 0x7610, R12 ;  /* 0x00007610140c7816 */ /* 0x000fc6000000000c */
[----:B------:R-:W-:Y:S02]  /*0e00*/  IMAD.MOV R10, RZ, RZ, -R10 ;  /* 0x000000ffff0a7224 */ /* 0x000fe400078e0a0a */
[----:B------:R-:W-:-:S03]  /*0e10*/  IMAD.MOV R12, RZ, RZ, -R12 ;  /* 0x000000ffff0c7224 */ /* 0x000fc600078e0a0c */
[----:B------:R-:W-:Y:S02]  /*0e20*/  PRMT R21, R10, 0x7710, RZ ;  /* 0x000077100a157816 */ /* 0x000fe400000000ff */
[----:B------:R-:W-:Y:S01]  /*0e30*/  PRMT R31, R12, 0x7710, RZ ;  /* 0x000077100c1f7816 */ /* 0x000fe200000000ff */
[----:B------:R-:W-:Y:S01]  /*0e40*/  IMAD.MOV R6, RZ, RZ, -R6 ;  /* 0x000000ffff067224 */ /* 0x000fe200078e0a06 */
[----:B------:R-:W2:Y:S01]  /*0e50*/  LDG.E.U8 R12, desc[UR6][R24.64+0x840] ;  /* 0x00084006180c7981 */ /* 0x000ea2000c1e1100 */
[----:B------:R-:W-:Y:S02]  /*0e60*/  IMAD.IADD R14, R14, 0x1, R21 ;  /* 0x000000010e0e7824 */ /* 0x000fe400078e0215 */
[----:B------:R-:W-:Y:S01]  /*0e70*/  IMAD.IADD R4, R4, 0x1, R31 ;  /* 0x0000000104047824 */ /* 0x000fe200078e021f */
[----:B------:R-:W-:Y:S02]  /*0e80*/  PRMT R21, R6, 0x7710, RZ ;  /* 0x0000771006157816 */ /* 0x000fe400000000ff */
[----:B------:R-:W-:Y:S01]  /*0e90*/  LOP3.LUT R14, R14, 0xffff, RZ, 0xc0, !PT ;  /* 0x0000ffff0e0e7812 */ /* 0x000fe200078ec0ff */
[----:B------:R-:W4:Y:S01]  /*0ea0*/  LDG.E.U8 R6, desc[UR6][R24.64+0x6e0] ;  /* 0x0006e00618067981 */ /* 0x000f22000c1e1100 */
[----:B------:R-:W-:Y:S01]  /*0eb0*/  LOP3.LUT R4, R4, 0xffff, RZ, 0xc0, !PT ;  /* 0x0000ffff04047812 */ /* 0x000fe200078ec0ff */
[----:B------:R-:W-:-:S03]  /*0ec0*/  IMAD.IADD R20, R8, 0x1, R21 ;  /* 0x0000000108147824 */ /* 0x000fc600078e0215 */
[----:B------:R-:W-:Y:S02]  /*0ed0*/  IADD3 R27, PT, PT, R4, R14, R27 ;  /* 0x0000000e041b7210 */ /* 0x000fe40007ffe01b */
[----:B------:R-:W5:Y:S04]  /*0ee0*/  LDG.E.U8 R4, desc[UR6][R24.64+0x580] ;  /* 0x0005800618047981 */ /* 0x000f68000c1e1100 */
[----:B------:R0:W2:Y:S01]  /*0ef0*/  LDG.E.U8 R14, desc[UR6][R24.64+0x9a0] ;  /* 0x0009a006180e7981 */ /* 0x0000a2000c1e1100 */
[CC--:B---3--:R-:W-:Y:S02]  /*0f00*/  VIMNMX.U16x2 R10, PT, PT, R0.reuse, R2.reuse, PT ;  /* 0x00000002000a7248 */ /* 0x0c8fe40003fe0200 */
[----:B------:R-:W-:Y:S02]  /*0f10*/  VIMNMX.U16x2 R8, PT, PT, R0, R2, !PT ;  /* 0x0000000200087248 */ /* 0x000fe40007fe0200 */
[----:B------:R-:W5:Y:S01]  /*0f20*/  LDG.E.U8 R0, desc[UR6][R28.64] ;  /* 0x000000061c007981 */ /* 0x000f62000c1e1100 */
[----:B------:R-:W-:-:S03]  /*0f30*/  IMAD.MOV R10, RZ, RZ, -R10 ;  /* 0x000000ffff0a7224 */ /* 0x000fc600078e0a0a */
[----:B------:R-:W4:Y:S02]  /*0f40*/  LDG.E.U8 R2, desc[UR6][R28.64+0x160] ;  /* 0x000160061c027981 */ /* 0x000f24000c1e1100 */
[----:B------:R-:W-:Y:S02]  /*0f50*/  PRMT R21, R10, 0x7710, RZ ;  /* 0x000077100a157816 */ /* 0x000fe400000000ff */
[----:B------:R-:W3:Y:S03]  /*0f60*/  LDG.E.U8 R10, desc[UR6][R28.64+0x420] ;  /* 0x000420061c0a7981 */ /* 0x000ee6000c1e1100 */
[----:B------:R-:W-:Y:S02]  /*0f70*/  IMAD.IADD R21, R8, 0x1, R21 ;  /* 0x0000000108157824 */ /* 0x000fe400078e0215 */
[----:B------:R-:W2:Y:S01]  /*0f80*/  LDG.E.U8 R8, desc[UR6][R28.64+0x2c0] ;  /* 0x0002c0061c087981 */ /* 0x000ea2000c1e1100 */
[----:B------:R-:W-:-:S02]  /*0f90*/  LOP3.LUT R20, R20, 0xffff, RZ, 0xc0, !PT ;  /* 0x0000ffff14147812 */ /* 0x000fc400078ec0ff */
[----:B------:R-:W-:-:S04]  /*0fa0*/  LOP3.LUT R21, R21, 0xffff, RZ, 0xc0, !PT ;  /* 0x0000ffff15157812 */ /* 0x000fc800078ec0ff */
[----:B------:R-:W-:Y:S01]  /*0fb0*/  IADD3 R27, PT, PT, R21, R20, R27 ;  /* 0x00000014151b7210 */ /* 0x000fe20007ffe01b */
[----:B------:R-:W-:-:S04]  /*0fc0*/  UIADD3 UR4, UPT, UPT, UR4, 0x1, URZ ;  /* 0x0000000104047890 */ /* 0x000fc8000fffe0ff */
[----:B------:R-:W-:Y:S01]  /*0fd0*/  UISETP.NE.AND UP0, UPT, UR4, 0x8, UPT ;  /* 0x000000080400788c */ /* 0x000fe2000bf05270 */
[----:B------:R-:W-:Y:S02]  /*0fe0*/  VIADD R18, R18, 0x1 ;  /* 0x0000000112127836 */ /* 0x000fe40000000000 */
[----:B------:R-:W-:Y:S02]  /*0ff0*/  VIADD R19, R19, 0x1 ;  /* 0x0000000113137836 */ /* 0x000fe40000000000 */
[----:B------:R-:W-:Y:S01]  /*1000*/  VIADD R16, R16, 0x1 ;  /* 0x0000000110107836 */ /* 0x000fe20000000000 */
[----:B-----5:R-:W-:Y:S02]  /*1010*/  VIMNMX.U16x2 R20, PT, PT, R0, R4, PT ;  /* 0x0000000400147248 */ /* 0x020fe40003fe0200 */
[----:B----4-:R-:W-:-:S03]  /*1020*/  VIMNMX.U16x2 R21, PT, PT, R2, R6, PT ;  /* 0x0000000602157248 */ /* 0x010fc60003fe0200 */
[----:B------:R-:W-:Y:S01]  /*1030*/  IMAD.MOV R20, RZ, RZ, -R20 ;  /* 0x000000ffff147224 */ /* 0x000fe200078e0a14 */
[----:B------:R-:W-:Y:S02]  /*1040*/  VIMNMX.U16x2 R0, PT, PT, R0, R4, !PT ;  /* 0x0000000400007248 */ /* 0x000fe40007fe0200 */
[----:B------:R-:W-:Y:S01]  /*1050*/  VIMNMX.U16x2 R2, PT, PT, R2, R6, !PT ;  /* 0x0000000602027248 */ /* 0x000fe20007fe0200 */
[----:B0-----:R-:W-:Y:S01]  /*1060*/  IMAD.MOV R25, RZ, RZ, -R21 ;  /* 0x000000ffff197224 */ /* 0x001fe200078e0a15 */
[----:B------:R-:W-:Y:S02]  /*1070*/  PRMT R4, R0, 0x7610, R4 ;  /* 0x0000761000047816 */ /* 0x000fe40000000004 */
[----:B------:R-:W-:Y:S02]  /*1080*/  PRMT R6, R2, 0x7610, R6 ;  /* 0x0000761002067816 */ /* 0x000fe40000000006 */
[----:B------:R-:W-:Y:S02]  /*1090*/  PRMT R21, R20, 0x7710, RZ ;  /* 0x0000771014157816 */ /* 0x000fe400000000ff */
[----:B------:R-:W-:-:S02]  /*10a0*/  PRMT R25, R25, 0x7710, RZ ;  /* 0x0000771019197816 */ /* 0x000fc400000000ff */
[----:B--2---:R-:W-:Y:S02]  /*10b0*/  VIMNMX.U16x2 R2, PT, PT, R8, R12, PT ;  /* 0x0000000c08027248 */ /* 0x004fe40003fe0200 */
[----:B---3--:R-:W-:Y:S01]  /*10c0*/  VIMNMX.U16x2 R0, PT, PT, R10, R14, PT ;  /* 0x0000000e0a007248 */ /* 0x008fe20003fe0200 */
[----:B------:R-:W-:Y:S02]  /*10d0*/  IMAD.IADD R4, R4, 0x1, R21 ;  /* 0x0000000104047824 */ /* 0x000fe400078e0215 */
[----:B------:R-:W-:Y:S01]  /*10e0*/  IMAD.IADD R6, R6, 0x1, R25 ;  /* 0x0000000106067824 */ /* 0x000fe200078e0219 */
[----:B------:R-:W-:Y:S01]  /*10f0*/  VIMNMX.U16x2 R8, PT, PT, R8, R12, !PT ;  /* 0x0000000c08087248 */ /* 0x000fe20007fe0200 */
[----:B------:R-:W-:Y:S01]  /*1100*/  IMAD.MOV R21, RZ, RZ, -R2 ;  /* 0x000000ffff157224 */ /* 0x000fe200078e0a02 */
[----:B------:R-:W-:Y:S01]  /*1110*/  VIMNMX.U16x2 R10, PT, PT, R10, R14, !PT ;  /* 0x0000000e0a0a7248 */ /* 0x000fe20007fe0200 */
[--C-:B------:R-:W-:Y:S01]  /*1120*/  IMAD.MOV R25, RZ, RZ, -R0.reuse ;  /* 0x000000ffff197224 */ /* 0x100fe200078e0a00 */
[----:B------:R-:W-:-:S02]  /*1130*/  PRMT R0, R8, 0x7610, R0 ;  /* 0x0000761008007816 */ /* 0x000fc40000000000 */
[----:B------:R-:W-:Y:S02]  /*1140*/  PRMT R2, R10, 0x7610, R2 ;  /* 0x000076100a027816 */ /* 0x000fe40000000002 */
        /* <DEDUP_REMOVED lines=11> */
[----:B------:R-:W-:Y:S02]  /*1200*/  ISETP.GE.AND P0, PT, R27, R15, PT ;  /* 0x0000000f1b00720c */ /* 0x000fe40003f06270 */
[----:B------:R-:W-:Y:S02]  /*1210*/  VIMNMX R15, PT, PT, R15, R27, PT ;  /* 0x0000001b0f0f7248 */ /* 0x000fe40003fe0100 */
[----:B------:R-:W-:Y:S02]  /*1220*/  SEL R3, R11, R3, !P0 ;  /* 0x000000030b037207 */ /* 0x000fe40004000000 */
[----:B------:R-:W-:-:S07]  /*1230*/  SEL R22, R5, R22, !P0 ;  /* 0x0000001605167207 */ /* 0x000fce0004000000 */
.L_x_2:
[----:B------:R-:W-:Y:S05]  /*1240*/  BSYNC.RECONVERGENT B0 ;  /* 0x0000000000007941 */ /* 0x000fea0003800200 */
.L_x_1:
[----:B------:R-:W-:Y:S05]  /*1250*/  @P1 BRA `(.L_x_4) ;  /* 0xfffffff800381947 */ /* 0x000fea000383ffff */
[----:B------:R-:W0:Y:S01]  /*1260*/  S2R R0, SR_TID.Y ;  /* 0x0000000000007919 */ /* 0x000e220000002200 */
[----:B------:R-:W1:Y:S01]  /*1270*/  LDCU.128 UR8, c[0x0][0x380] ;  /* 0x00007000ff0877ac */ /* 0x000e620008000c00 */
[----:B------:R-:W-:-:S04]  /*1280*/  IMAD R2, R13, 0x8, R22 ;  /* 0x000000080d027824 */ /* 0x000fc800078e0216 */
[----:B------:R-:W-:Y:S02]  /*1290*/  IMAD R2, R2, 0x160, R3 ;  /* 0x0000016002027824 */ /* 0x000fe400078e0203 */
[----:B0-----:R-:W-:-:S04]  /*12a0*/  IMAD R0, R7, UR5, R0 ;  /* 0x0000000507007c24 */ /* 0x001fc8000f8e0200 */
[----:B------:R-:W-:-:S04]  /*12b0*/  IMAD.SHL.U32 R8, R0, 0x8, RZ ;  /* 0x0000000800087824 */ /* 0x000fc800078e00ff */
[----:B------:R-:W-:-:S05]  /*12c0*/  IMAD.IADD R2, R8, 0x1, R2 ;  /* 0x0000000108027824 */ /* 0x000fca00078e0202 */
[----:B-1----:R-:W-:-:S04]  /*12d0*/  IADD3 R6, P0, PT, R2, UR10, RZ ;  /* 0x0000000a02067c10 */ /* 0x002fc8000ff1e0ff */
[----:B------:R-:W-:-:S05]  /*12e0*/  LEA.HI.X.SX32 R7, R2, UR11, 0x1, P0 ;  /* 0x0000000b02077c11 */ /* 0x000fca00080f0eff */
[----:B------:R-:W2:Y:S01]  /*12f0*/  LDG.E.U8 R9, desc[UR6][R6.64] ;  /* 0x0000000606097981 */ /* 0x000ea2000c1e1100 */
[----:B------:R-:W-:-:S05]  /*1300*/  IMAD R8, R13, 0xb00, R8 ;  /* 0x00000b000d087824 */ /* 0x000fca00078e0208 */
[----:B------:R-:W-:Y:S02]  /*1310*/  IADD3 R4, P0, PT, R8, UR8, RZ ;  /* 0x0000000808047c10 */ /* 0x000fe4000ff1e0ff */
[----:B------:R-:W-:-:S04]  /*1320*/  SHF.R.S32.HI R2, RZ, 0x1f, R8 ;  /* 0x0000001fff027819 */ /* 0x000fc80000011408 */
[----:B------:R-:W-:-:S05]  /*1330*/  IADD3.X R5, PT, PT, R2, UR9, RZ, P0, !PT ;  /* 0x0000000902057c10 */ /* 0x000fca00087fe4ff */
[----:B--2---:R0:W-:Y:S04]  /*1340*/  STG.E.U8 desc[UR6][R4.64], R9 ;  /* 0x0000000904007986 */ /* 0x0041e8000c101106 */
[----:B------:R-:W2:Y:S04]  /*1350*/  LDG.E.U8 R11, desc[UR6][R6.64+0x1] ;  /* 0x00000106060b7981 */ /* 0x000ea8000c1e1100 */
[----:B--2---:R1:W-:Y:S04]  /*1360*/  STG.E.U8 desc[UR6][R4.64+0x1], R11 ;  /* 0x0000010b04007986 */ /* 0x0043e8000c101106 */
[----:B------:R-:W2:Y:S04]  /*1370*/  LDG.E.U8 R15, desc[UR6][R6.64+0x2] ;  /* 0x00000206060f7981 */ /* 0x000ea8000c1e1100 */
[----:B--2---:R2:W-:Y:S04]  /*1380*/  STG.E.U8 desc[UR6][R4.64+0x2], R15 ;  /* 0x0000020f04007986 */ /* 0x0045e8000c101106 */
[----:B------:R-:W3:Y:S04]  /*1390*/  LDG.E.U8 R17, desc[UR6][R6.64+0x3] ;  /* 0x0000030606117981 */ /* 0x000ee8000c1e1100 */
[----:B---3--:R3:W-:Y:S04]  /*13a0*/  STG.E.U8 desc[UR6][R4.64+0x3], R17 ;  /* 0x0000031104007986 */ /* 0x0087e8000c101106 */
[----:B------:R-:W4:Y:S04]  /*13b0*/  LDG.E.U8 R19, desc[UR6][R6.64+0x4] ;  /* 0x0000040606137981 */ /* 0x000f28000c1e1100 */
[----:B----4-:R4:W-:Y:S04]  /*13c0*/  STG.E.U8 desc[UR6][R4.64+0x4], R19 ;  /* 0x0000041304007986 */ /* 0x0109e8000c101106 */
[----:B------:R-:W5:Y:S04]  /*13d0*/  LDG.E.U8 R21, desc[UR6][R6.64+0x5] ;  /* 0x0000050606157981 */ /* 0x000f68000c1e1100 */
[----:B-----5:R5:W-:Y:S04]  /*13e0*/  STG.E.U8 desc[UR6][R4.64+0x5], R21 ;  /* 0x0000051504007986 */ /* 0x020be8000c101106 */
[----:B0-----:R-:W2:Y:S04]  /*13f0*/  LDG.E.U8 R9, desc[UR6][R6.64+0x6] ;  /* 0x0000060606097981 */ /* 0x001ea8000c1e1100 */
[----:B--2---:R0:W-:Y:S04]  /*1400*/  STG.E.U8 desc[UR6][R4.64+0x6], R9 ;  /* 0x0000060904007986 */ /* 0x0041e8000c101106 */
[----:B-1----:R-:W2:Y:S04]  /*1410*/  LDG.E.U8 R11, desc[UR6][R6.64+0x7] ;  /* 0x00000706060b7981 */ /* 0x002ea8000c1e1100 */
[----:B--2---:R1:W-:Y:S04]  /*1420*/  STG.E.U8 desc[UR6][R4.64+0x7], R11 ;  /* 0x0000070b04007986 */ /* 0x0043e8000c101106 */
[----:B------:R-:W2:Y:S04]  /*1430*/  LDG.E.U8 R15, desc[UR6][R6.64+0x160] ;  /* 0x00016006060f7981 */ /* 0x000ea8000c1e1100 */
[----:B--2---:R2:W-:Y:S04]  /*1440*/  STG.E.U8 desc[UR6][R4.64+0x160], R15 ;  /* 0x0001600f04007986 */ /* 0x0045e8000c101106 */
[----:B---3--:R-:W3:Y:S04]  /*1450*/  LDG.E.U8 R17, desc[UR6][R6.64+0x161] ;  /* 0x0001610606117981 */ /* 0x008ee8000c1e1100 */
[----:B---3--:R3:W-:Y:S04]  /*1460*/  STG.E.U8 desc[UR6][R4.64+0x161], R17 ;  /* 0x0001611104007986 */ /* 0x0087e8000c101106 */
[----:B----4-:R-:W4:Y:S04]  /*1470*/  LDG.E.U8 R19, desc[UR6][R6.64+0x162] ;  /* 0x0001620606137981 */ /* 0x010f28000c1e1100 */
[----:B----4-:R4:W-:Y:S04]  /*1480*/  STG.E.U8 desc[UR6][R4.64+0x162], R19 ;  /* 0x0001621304007986 */ /* 0x0109e8000c101106 */
[----:B-----5:R-:W5:Y:S04]  /*1490*/  LDG.E.U8 R21, desc[UR6][R6.64+0x163] ;  /* 0x0001630606157981 */ /* 0x020f68000c1e1100 */
        /* <DEDUP_REMOVED lines=86> */
[----:B--2---:R-:W-:Y:S04]  /*1a00*/  STG.E.U8 desc[UR6][R4.64+0x846], R9 ;  /* 0x0008460904007986 */ /* 0x004fe8000c101106 */
[----:B-1----:R-:W2:Y:S04]  /*1a10*/  LDG.E.U8 R11, desc[UR6][R6.64+0x847] ;  /* 0x00084706060b7981 */ /* 0x002ea8000c1e1100 */
[----:B--2---:R0:W-:Y:S04]  /*1a20*/  STG.E.U8 desc[UR6][R4.64+0x847], R11 ;  /* 0x0008470b04007986 */ /* 0x0041e8000c101106 */
[----:B------:R-:W2:Y:S04]  /*1a30*/  LDG.E.U8 R15, desc[UR6][R6.64+0x9a0] ;  /* 0x0009a006060f7981 */ /* 0x000ea8000c1e1100 */
[----:B--2---:R1:W-:Y:S04]  /*1a40*/  STG.E.U8 desc[UR6][R4.64+0x9a0], R15 ;  /* 0x0009a00f04007986 */ /* 0x0043e8000c101106 */
[----:B---3--:R-:W2:Y:S04]  /*1a50*/  LDG.E.U8 R17, desc[UR6][R6.64+0x9a1] ;  /* 0x0009a10606117981 */ /* 0x008ea8000c1e1100 */
[----:B--2---:R2:W-:Y:S04]  /*1a60*/  STG.E.U8 desc[UR6][R4.64+0x9a1], R17 ;  /* 0x0009a11104007986 */ /* 0x0045e8000c101106 */
[----:B----4-:R-:W3:Y:S04]  /*1a70*/  LDG.E.U8 R19, desc[UR6][R6.64+0x9a2] ;  /* 0x0009a20606137981 */ /* 0x010ee8000c1e1100 */
[----:B---3--:R3:W-:Y:S04]  /*1a80*/  STG.E.U8 desc[UR6][R4.64+0x9a2], R19 ;  /* 0x0009a21304007986 */ /* 0x0087e8000c101106 */
[----:B-----5:R-:W4:Y:S04]  /*1a90*/  LDG.E.U8 R21, desc[UR6][R6.64+0x9a3] ;  /* 0x0009a30606157981 */ /* 0x020f28000c1e1100 */
[----:B----4-:R4:W-:Y:S04]  /*1aa0*/  STG.E.U8 desc[UR6][R4.64+0x9a3], R21 ;  /* 0x0009a31504007986 */ /* 0x0109e8000c101106 */
[----:B------:R-:W5:Y:S04]  /*1ab0*/  LDG.E.U8 R23, desc[UR6][R6.64+0x9a4] ;  /* 0x0009a40606177981 */ /* 0x000f68000c1e1100 */
[----:B-----5:R-:W-:Y:S04]  /*1ac0*/  STG.E.U8 desc[UR6][R4.64+0x9a4], R23 ;  /* 0x0009a41704007986 */ /* 0x020fe8000c101106 */
[----:B0-----:R-:W5:Y:S04]  /*1ad0*/  LDG.E.U8 R11, desc[UR6][R6.64+0x9a5] ;  /* 0x0009a506060b7981 */ /* 0x001f68000c1e1100 */
[----:B-----5:R0:W-:Y:S04]  /*1ae0*/  STG.E.U8 desc[UR6][R4.64+0x9a5], R11 ;  /* 0x0009a50b04007986 */ /* 0x0201e8000c101106 */
[----:B-1----:R-:W5:Y:S04]  /*1af0*/  LDG.E.U8 R15, desc[UR6][R6.64+0x9a6] ;  /* 0x0009a606060f7981 */ /* 0x002f68000c1e1100 */
[----:B-----5:R1:W-:Y:S04]  /*1b00*/  STG.E.U8 desc[UR6][R4.64+0x9a6], R15 ;  /* 0x0009a60f04007986 */ /* 0x0203e8000c101106 */
[----:B--2---:R-:W2:Y:S04]  /*1b10*/  LDG.E.U8 R17, desc[UR6][R6.64+0x9a7] ;  /* 0x0009a70606117981 */ /* 0x004ea8000c1e1100 */
[----:B--2---:R2:W-:Y:S01]  /*1b20*/  STG.E.U8 desc[UR6][R4.64+0x9a7], R17 ;  /* 0x0009a71104007986 */ /* 0x0045e2000c101106 */
[----:B------:R-:W-:Y:S06]  /*1b30*/  BAR.SYNC.DEFER_BLOCKING 0x0 ;  /* 0x0000000000007b1d */ /* 0x000fec0000010000 */
[----:B---3--:R-:W3:Y:S01]  /*1b40*/  LDG.E.U8 R19, desc[UR6][R4.64] ;  /* 0x0000000604137981 */ /* 0x008ee2000c1e1100 */
[----:B------:R-:W-:-:S04]  /*1b50*/  IADD3 R8, P0, PT, R8, UR10, RZ ;  /* 0x0000000a08087c10 */ /* 0x000fc8000ff1e0ff */
[----:B------:R-:W-:-:S05]  /*1b60*/  IADD3.X R9, PT, PT, R2, UR11, RZ, P0, !PT ;  /* 0x0000000b02097c10 */ /* 0x000fca00087fe4ff */
[----:B---3--:R3:W-:Y:S04]  /*1b70*/  STG.E.U8 desc[UR6][R8.64], R19 ;  /* 0x0000001308007986 */ /* 0x0087e8000c101106 */
[----:B----4-:R-:W4:Y:S04]  /*1b80*/  LDG.E.U8 R21, desc[UR6][R4.64+0x1] ;  /* 0x0000010604157981 */ /* 0x010f28000c1e1100 */
[----:B----4-:R4:W-:Y:S04]  /*1b90*/  STG.E.U8 desc[UR6][R8.64+0x1], R21 ;  /* 0x0000011508007986 */ /* 0x0109e8000c101106 */
[----:B0-----:R-:W5:Y:S04]  /*1ba0*/  LDG.E.U8 R11, desc[UR6][R4.64+0x2] ;  /* 0x00000206040b7981 */ /* 0x001f68000c1e1100 */
[----:B-----5:R0:W-:Y:S04]  /*1bb0*/  STG.E.U8 desc[UR6][R8.64+0x2], R11 ;  /* 0x0000020b08007986 */ /* 0x0201e8000c101106 */
[----:B------:R-:W5:Y:S04]  /*1bc0*/  LDG.E.U8 R7, desc[UR6][R4.64+0x3] ;  /* 0x0000030604077981 */ /* 0x000f68000c1e1100 */
[----:B-----5:R5:W-:Y:S04]  /*1bd0*/  STG.E.U8 desc[UR6][R8.64+0x3], R7 ;  /* 0x0000030708007986 */ /* 0x020be8000c101106 */
        /* <DEDUP_REMOVED lines=99> */
[----:B--2---:R-:W-:Y:S04]  /*2210*/  STG.E.U8 desc[UR6][R8.64+0x845], R17 ;  /* 0x0008451108007986 */ /* 0x004fe8000c101106 */
[----:B---3--:R-:W2:Y:S04]  /*2220*/  LDG.E.U8 R19, desc[UR6][R4.64+0x846] ;  /* 0x0008460604137981 */ /* 0x008ea8000c1e1100 */
[----:B--2---:R-:W-:Y:S04]  /*2230*/  STG.E.U8 desc[UR6][R8.64+0x846], R19 ;  /* 0x0008461308007986 */ /* 0x004fe8000c101106 */
[----:B----4-:R-:W2:Y:S04]  /*2240*/  LDG.E.U8 R21, desc[UR6][R4.64+0x847] ;  /* 0x0008470604157981 */ /* 0x010ea8000c1e1100 */
[----:B--2---:R-:W-:Y:S04]  /*2250*/  STG.E.U8 desc[UR6][R8.64+0x847], R21 ;  /* 0x0008471508007986 */ /* 0x004fe8000c101106 */
[----:B0-----:R-:W2:Y:S04]  /*2260*/  LDG.E.U8 R11, desc[UR6][R4.64+0x9a0] ;  /* 0x0009a006040b7981 */ /* 0x001ea8000c1e1100 */
[----:B--2---:R-:W-:Y:S04]  /*2270*/  STG.E.U8 desc[UR6][R8.64+0x9a0], R11 ;  /* 0x0009a00b08007986 */ /* 0x004fe8000c101106 */
[----:B-----5:R-:W2:Y:S04]  /*2280*/  LDG.E.U8 R7, desc[UR6][R4.64+0x9a1] ;  /* 0x0009a10604077981 */ /* 0x020ea8000c1e1100 */
[----:B--2---:R0:W-:Y:S04]  /*2290*/  STG.E.U8 desc[UR6][R8.64+0x9a1], R7 ;  /* 0x0009a10708007986 */ /* 0x0041e8000c101106 */
[----:B-1----:R-:W2:Y:S01]  /*22a0*/  LDG.E.U8 R15, desc[UR6][R4.64+0x9a2] ;  /* 0x0009a206040f7981 */ /* 0x002ea2000c1e1100 */
[----:B0-----:R-:W0:Y:S03]  /*22b0*/  LDC.64 R6, c[0x0][0x390] ;  /* 0x0000e400ff067b82 */ /* 0x001e260000000a00 */
[----:B--2---:R-:W-:Y:S04]  /*22c0*/  STG.E.U8 desc[UR6][R8.64+0x9a2], R15 ;  /* 0x0009a20f08007986 */ /* 0x004fe8000c101106 */
[----:B------:R-:W2:Y:S04]  /*22d0*/  LDG.E.U8 R17, desc[UR6][R4.64+0x9a3] ;  /* 0x0009a30604117981 */ /* 0x000ea8000c1e1100 */
[----:B--2---:R-:W-:Y:S04]  /*22e0*/  STG.E.U8 desc[UR6][R8.64+0x9a3], R17 ;  /* 0x0009a31108007986 */ /* 0x004fe8000c101106 */
[----:B------:R-:W2:Y:S04]  /*22f0*/  LDG.E.U8 R19, desc[UR6][R4.64+0x9a4] ;  /* 0x0009a40604137981 */ /* 0x000ea8000c1e1100 */
[----:B--2---:R-:W-:Y:S04]  /*2300*/  STG.E.U8 desc[UR6][R8.64+0x9a4], R19 ;  /* 0x0009a41308007986 */ /* 0x004fe8000c101106 */
[----:B------:R-:W2:Y:S04]  /*2310*/  LDG.E.U8 R21, desc[UR6][R4.64+0x9a5] ;  /* 0x0009a50604157981 */ /* 0x000ea8000c1e1100 */
[----:B--2---:R-:W-:Y:S04]  /*2320*/  STG.E.U8 desc[UR6][R8.64+0x9a5], R21 ;  /* 0x0009a51508007986 */ /* 0x004fe8000c101106 */
[----:B------:R-:W2:Y:S01]  /*2330*/  LDG.E.U8 R11, desc[UR6][R4.64+0x9a6] ;  /* 0x0009a606040b7981 */ /* 0x000ea2000c1e1100 */
[----:B------:R-:W-:-:S04]  /*2340*/  IMAD R0, R13, 0x2c, R0 ;  /* 0x0000002c0d007824 */ /* 0x000fc800078e0200 */
[----:B------:R-:W-:Y:S01]  /*2350*/  IMAD.SHL.U32 R13, R0, 0x2, RZ ;  /* 0x00000002000d7824 */ /* 0x000fe200078e00ff */
[----:B--2---:R-:W-:Y:S04]  /*2360*/  STG.E.U8 desc[UR6][R8.64+0x9a6], R11 ;  /* 0x0009a60b08007986 */ /* 0x004fe8000c101106 */
[----:B------:R-:W2:Y:S01]  /*2370*/  LDG.E.U8 R23, desc[UR6][R4.64+0x9a7] ;  /* 0x0009a70604177981 */ /* 0x000ea2000c1e1100 */
[----:B0-----:R-:W-:-:S03]  /*2380*/  IMAD.WIDE R6, R13, 0x4, R6 ;  /* 0x000000040d067825 */ /* 0x001fc600078e0206 */
[----:B--2---:R-:W-:Y:S04]  /*2390*/  STG.E.U8 desc[UR6][R8.64+0x9a7], R23 ;  /* 0x0009a71708007986 */ /* 0x004fe8000c101106 */
[----:B------:R-:W-:Y:S04]  /*23a0*/  STG.E desc[UR6][R6.64], R22 ;  /* 0x0000001606007986 */ /* 0x000fe8000c101906 */
[----:B------:R-:W-:Y:S01]  /*23b0*/  STG.E desc[UR6][R6.64+0x4], R3 ;  /* 0x0000040306007986 */ /* 0x000fe2000c101906 */
[----:B------:R-:W-:Y:S05]  /*23c0*/  EXIT ;  /* 0x000000000000794d */ /* 0x000fea0003800000 */
.L_x_5:
[----:B------:R-:W-:-:S00]  /*23d0*/  BRA `(.L_x_5) ;  /* 0xfffffffc00fc7947 */ /* 0x000fc0000383ffff */
[----:B------:R-:W-:-:S00]  /*23e0*/  NOP ;  /* 0x0000000000007918 */ /* 0x000fc00000000000 */
        /* <DEDUP_REMOVED lines=9> */
.L_x_12:


//--------------------- .text._Z21firstPFrameReconstGPUPhS_S_PiPA8_f --------------------------
	.section	.text._Z21firstPFrameReconstGPUPhS_S_PiPA8_f,"ax",@progbits
	.align	128
        .global         _Z21firstPFrameReconstGPUPhS_S_PiPA8_f
        .type           _Z21firstPFrameReconstGPUPhS_S_PiPA8_f,@function
        .size           _Z21firstPFrameReconstGPUPhS_S_PiPA8_f,(.L_x_13 - _Z21firstPFrameReconstGPUPhS_S_PiPA8_f)
        .other          _Z21firstPFrameReconstGPUPhS_S_PiPA8_f,@"STO_CUDA_ENTRY STV_DEFAULT"
_Z21firstPFrameReconstGPUPhS_S_PiPA8_f:
.text._Z21firstPFrameReconstGPUPhS_S_PiPA8_f:
        /* <DEDUP_REMOVED lines=17> */
.L_x_6:
        /* <DEDUP_REMOVED lines=15> */
[----:B------:R-:W4:Y:S04]  /*0200*/  LDG.E.U8 R16, desc[UR6][R40.64+0x580] ;  /* 0x0005800628107981 */ /* 0x000f28000c1e1100 */
        /* <DEDUP_REMOVED lines=8> */
[----:B------:R-:W4:Y:S01]  /*0290*/  LDG.E.U8 R34, desc[UR6][R38.64+0x1] ;  /* 0x0000010626227981 */ /* 0x000f22000c1e1100 */
[----:B--2---:R-:W-:-:S02]  /*02a0*/  VIMNMX.U16x2 R0, PT, PT, R32, R30, PT ;  /* 0x0000001e20007248 */ /* 0x004fc40003fe0200 */
[----:B------:R-:W-:Y:S02]  /*02b0*/  VIMNMX.U16x2 R5, PT, PT, R32, R30, !PT ;  /* 0x0000001e20057248 */ /* 0x000fe40007fe0200 */
[----:B------:R-:W2:Y:S01]  /*02c0*/  LDG.E.U8 R32, desc[UR6][R40.64+0x161] ;  /* 0x0001610628207981 */ /* 0x000ea2000c1e1100 */
[----:B------:R-:W-:Y:S01]  /*02d0*/  IMAD.MOV R0, RZ, RZ, -R0 ;  /* 0x000000ffff007224 */ /* 0x000fe200078e0a00 */
[CC--:B---3--:R-:W-:Y:S02]  /*02e0*/  VIMNMX.U16x2 R3, PT, PT, R28.reuse, R26.reuse, PT ;  /* 0x0000001a1c037248 */ /* 0x0c8fe40003fe0200 */
[----:B------:R-:W2:Y:S01]  /*02f0*/  LDG.E.U8 R30, desc[UR6][R38.64+0x161] ;  /* 0x00016106261e7981 */ /* 0x000ea2000c1e1100 */
[----:B------:R-:W-:Y:S02]  /*0300*/  VIMNMX.U16x2 R26, PT, PT, R28, R26, !PT ;  /* 0x0000001a1c1a7248 */ /* 0x000fe40007fe0200 */
[----:B------:R-:W-:Y:S01]  /*0310*/  PRMT R0, R0, 0x7710, RZ ;  /* 0x0000771000007816 */ /* 0x000fe200000000ff */
[----:B------:R-:W-:Y:S01]  /*0320*/  IMAD.MOV R3, RZ, RZ, -R3 ;  /* 0x000000ffff037224 */ /* 0x000fe200078e0a03 */
[----:B------:R-:W3:Y:S03]  /*0330*/  LDG.E.U8 R28, desc[UR6][R40.64+0x2c1] ;  /* 0x0002c106281c7981 */ /* 0x000ee6000c1e1100 */
[----:B------:R-:W-:Y:S01]  /*0340*/  IMAD.IADD R5, R5, 0x1, R0 ;  /* 0x0000000105057824 */ /* 0x000fe200078e0200 */
[----:B------:R-:W-:-:S04]  /*0350*/  PRMT R3, R3, 0x7710, RZ ;  /* 0x0000771003037816 */ /* 0x000fc800000000ff */
[----:B------:R-:W-:Y:S01]  /*0360*/  LOP3.LUT R0, R5, 0xffff, RZ, 0xc0, !PT ;  /* 0x0000ffff05007812 */ /* 0x000fe200078ec0ff */
[----:B------:R-:W-:Y:S01]  /*0370*/  IMAD.IADD R26, R26, 0x1, R3 ;  /* 0x000000011a1a7824 */ /* 0x000fe200078e0203 */
[CC--:B-----5:R-:W-:Y:S02]  /*0380*/  VIMNMX.U16x2 R3, PT, PT, R22.reuse, R8.reuse, PT ;  /* 0x0000000816037248 */ /* 0x0e0fe40003fe0200 */
[----:B------:R-:W-:Y:S02]  /*0390*/  VIMNMX.U16x2 R8, PT, PT, R22, R8, !PT ;  /* 0x0000000816087248 */ /* 0x000fe40007fe0200 */
[----:B------:R-:W-:Y:S01]  /*03a0*/  LOP3.LUT R19, R26, 0xffff, RZ, 0xc0, !PT ;  /* 0x0000ffff1a137812 */ /* 0x000fe200078ec0ff */
[----:B------:R-:W-:Y:S01]  /*03b0*/  IMAD.MOV R5, RZ, RZ, -R3 ;  /* 0x000000ffff057224 */ /* 0x000fe200078e0a03 */
[----:B------:R-:W3:Y:S02]  /*03c0*/  LDG.E.U8 R26, desc[UR6][R38.64+0x2c1] ;  /* 0x0002c106261a7981 */ /* 0x000ee4000c1e1100 */
[----:B------:R-:W-:-:S02]  /*03d0*/  IADD3 R19, PT, PT, R19, R0, R7 ;  /* 0x0000000013137210 */ /* 0x000fc40007ffe007 */
[CC--:B----4-:R-:W-:Y:S01]  /*03e0*/  VIMNMX.U16x2 R0, PT, PT, R6.reuse, R24.reuse, PT ;  /* 0x0000001806007248 */ /* 0x0d0fe20003fe0200 */
[----:B------:R-:W4:Y:S01]  /*03f0*/  LDG.E.U8 R22, desc[UR6][R38.64+0x841] ;  /* 0x0008410626167981 */ /* 0x000f22000c1e1100 */
[----:B------:R-:W-:-:S03]  /*0400*/  VIMNMX.U16x2 R6, PT, PT, R6, R24, !PT ;  /* 0x0000001806067248 */ /* 0x000fc60007fe0200 */
[----:B------:R-:W-:Y:S01]  /*0410*/  IMAD.MOV R0, RZ, RZ, -R0 ;  /* 0x000000ffff007224 */ /* 0x000fe200078e0a00 */
[----:B------:R-:W-:Y:S01]  /*0420*/  PRMT R5, R5, 0x7710, RZ ;  /* 0x0000771005057816 */ /* 0x000fe200000000ff */
[----:B------:R-:W5:Y:S03]  /*0430*/  LDG.E.U8 R24, desc[UR6][R38.64+0x9a1] ;  /* 0x0009a10626187981 */ /* 0x000f66000c1e1100 */
[----:B------:R-:W-:-:S05]  /*0440*/  PRMT R3, R0, 0x7710, RZ ;  /* 0x0000771000037816 */ /* 0x000fca00000000ff */
[----:B------:R-:W-:Y:S02]  /*0450*/  IMAD.IADD R0, R6, 0x1, R3 ;  /* 0x0000000106007824 */ /* 0x000fe400078e0203 */
[----:B------:R-:W-:Y:S01]  /*0460*/  IMAD.IADD R3, R8, 0x1, R5 ;  /* 0x0000000108037824 */ /* 0x000fe200078e0205 */
[----:B------:R-:W4:Y:S04]  /*0470*/  LDG.E.U8 R6, desc[UR6][R38.64+0x421] ;  /* 0x0004210626067981 */ /* 0x000f28000c1e1100 */
[----:B------:R-:W4:Y:S01]  /*0480*/  LDG.E.U8 R8, desc[UR6][R40.64+0x421] ;  /* 0x0004210628087981 */ /* 0x000f22000c1e1100 */
[----:B------:R-:W-:Y:S02]  /*0490*/  LOP3.LUT R0, R0, 0xffff, RZ, 0xc0, !PT ;  /* 0x0000ffff00007812 */ /* 0x000fe400078ec0ff */
[----:B------:R-:W-:-:S02]  /*04a0*/  LOP3.LUT R3, R3, 0xffff, RZ, 0xc0, !PT ;  /* 0x0000ffff03037812 */ /* 0x000fc400078ec0ff */
[----:B------:R-:W-:Y:S02]  /*04b0*/  VIMNMX.U16x2 R5, PT, PT, R12, R10, PT ;  /* 0x0000000a0c057248 */ /* 0x000fe40003fe0200 */
[----:B------:R-:W-:Y:S02]  /*04c0*/  IADD3 R19, PT, PT, R3, R0, R19 ;  /* 0x0000000003137210 */ /* 0x000fe40007ffe013 */
[----:B------:R-:W-:Y:S02]  /*04d0*/  VIMNMX.U16x2 R0, PT, PT, R16, R2, PT ;  /* 0x0000000210007248 */ /* 0x000fe40003fe0200 */
[----:B------:R-:W-:Y:S02]  /*04e0*/  VIMNMX.U16x2 R3, PT, PT, R14, R4, PT ;  /* 0x000000040e037248 */ /* 0x000fe40003fe0200 */
[----:B------:R-:W-:Y:S02]  /*04f0*/  VIMNMX.U16x2 R2, PT, PT, R16, R2, !PT ;  /* 0x0000000210027248 */ /* 0x000fe40007fe0200 */
[----:B------:R-:W-:Y:S01]  /*0500*/  VIMNMX.U16x2 R4, PT, PT, R14, R4, !PT ;  /* 0x000000040e047248 */ /* 0x000fe20007fe0200 */
[----:B------:R-:W5:Y:S01]  /*0510*/  LDG.E.U8 R16, desc[UR6][R38.64+0x6e1] ;  /* 0x0006e10626107981 */ /* 0x000f62000c1e1100 */
[----:B------:R-:W-:-:S03]  /*0520*/  VIMNMX.U16x2 R7, PT, PT, R12, R10, !PT ;  /* 0x0000000a0c077248 */ /* 0x000fc60007fe0200 */
[----:B------:R-:W5:Y:S04]  /*0530*/  LDG.E.U8 R10, desc[UR6][R40.64+0x581] ;  /* 0x00058106280a7981 */ /* 0x000f68000c1e1100 */
[----:B------:R-:W5:Y:S04]  /*0540*/  LDG.E.U8 R12, desc[UR6][R38.64+0x581] ;  /* 0x00058106260c7981 */ /* 0x000f68000c1e1100 */
[----:B------:R-:W5:Y:S01]  /*0550*/  LDG.E.U8 R14, desc[UR6][R40.64+0x6e1] ;  /* 0x0006e106280e7981 */ /* 0x000f62000c1e1100 */
[CC--:B------:R-:W-:Y:S02]  /*0560*/  VIMNMX.U16x2 R9, PT, PT, R20.reuse, R18.reuse, PT ;  /* 0x0000001214097248 */ /* 0x0c0fe40003fe0200 */
[----:B------:R-:W-:-:S02]  /*0570*/  VIMNMX.U16x2 R11, PT, PT, R20, R18, !PT ;  /* 0x00000012140b7248 */ /* 0x000fc40007fe0200 */
[----:B------:R-:W5:Y:S04]  /*0580*/  LDG.E.U8 R18, desc[UR6][R40.64+0x841] ;  /* 0x0008410628127981 */ /* 0x000f68000c1e1100 */
[----:B------:R-:W5:Y:S01]  /*0590*/  LDG.E.U8 R20, desc[UR6][R40.64+0x9a1] ;  /* 0x0009a10628147981 */ /* 0x000f62000c1e1100 */
[----:B------:R-:W-:Y:S02]  /*05a0*/  IMAD.MOV R3, RZ, RZ, -R3 ;  /* 0x000000ffff037224 */ /* 0x000fe400078e0a03 */
[--C-:B------:R-:W-:Y:S01]  /*05b0*/  IMAD.MOV R21, RZ, RZ, -R0.reuse ;  /* 0x000000ffff157224 */ /* 0x100fe200078e0a00 */
[----:B------:R-:W-:Y:S02]  /*05c0*/  PRMT R0, R2, 0x7610, R0 ;  /* 0x0000761002007816 */ /* 0x000fe40000000000 */
[----:B------:R-:W-:Y:S01]  /*05d0*/  PRMT R2, R4, 0x7610, R2 ;  /* 0x0000761004027816 */ /* 0x000fe20000000002 */
[----:B------:R-:W-:Y:S01]  /*05e0*/  IMAD.MOV R4, RZ, RZ, -R5 ;  /* 0x000000ffff047224 */ /* 0x000fe200078e0a05 */
[----:B------:R-:W-:-:S02]  /*05f0*/  PRMT R3, R3, 0x7710, RZ ;  /* 0x0000771003037816 */ /* 0x000fc400000000ff */
[----:B------:R-:W-:Y:S02]  /*0600*/  PRMT R21, R21, 0x7710, RZ ;  /* 0x0000771015157816 */ /* 0x000fe400000000ff */
[----:B------:R-:W-:Y:S01]  /*0610*/  PRMT R4, R4, 0x7710, RZ ;  /* 0x0000771004047816 */ /* 0x000fe200000000ff */
[--C-:B------:R-:W-:Y:S01]  /*0620*/  IMAD.IADD R2, R2, 0x1, R3.reuse ;  /* 0x0000000102027824 */ /* 0x100fe200078e0203 */
[----:B------:R-:W-:Y:S01]  /*0630*/  PRMT R3, R7, 0x7610, R3 ;  /* 0x0000761007037816 */ /* 0x000fe20000000003 */
[----:B------:R-:W-:-:S04]  /*0640*/  IMAD.IADD R0, R0, 0x1, R21 ;  /* 0x0000000100007824 */ /* 0x000fc800078e0215 */
[----:B------:R-:W-:Y:S02]  /*0650*/  IMAD.IADD R3, R3, 0x1, R4 ;  /* 0x0000000103037824 */ /* 0x000fe400078e0204 */
[----:B------:R-:W-:Y:S01]  /*0660*/  IMAD.MOV R4, RZ, RZ, -R9 ;  /* 0x000000ffff047224 */ /* 0x000fe200078e0a09 */
[----:B------:R-:W-:Y:S02]  /*0670*/  LOP3.LUT R0, R0, 0xffff, RZ, 0xc0, !PT ;  /* 0x0000ffff00007812 */ /* 0x000fe400078ec0ff */
[----:B------:R-:W-:Y:S02]  /*0680*/  LOP3.LUT R2, R2, 0xffff, RZ, 0xc0, !PT ;  /* 0x0000ffff02027812 */ /* 0x000fe400078ec0ff */
[----:B------:R-:W-:Y:S02]  /*0690*/  PRMT R4, R4, 0x7710, RZ ;  /* 0x0000771004047816 */ /* 0x000fe400000000ff */
[----:B------:R-:W-:Y:S02]  /*06a0*/  IADD3 R19, PT, PT, R2, R0, R19 ;  /* 0x0000000002137210 */ /* 0x000fe40007ffe013 */
[----:B------:R-:W-:Y:S01]  /*06b0*/  VIMNMX.U16x2 R0, PT, PT, R36, R34, PT ;  /* 0x0000002224007248 */ /* 0x000fe20003fe0200 */
[----:B------:R-:W-:Y:S01]  /*06c0*/  IMAD.IADD R11, R11, 0x1, R4 ;  /* 0x000000010b0b7824 */ /* 0x000fe200078e0204 */
[----:B------:R-:W-:-:S02]  /*06d0*/  LOP3.LUT R4, R3, 0xffff, RZ, 0xc0, !PT ;  /* 0x0000ffff03047812 */ /* 0x000fc400078ec0ff */
[----:B------:R-:W-:Y:S01]  /*06e0*/  VIMNMX.U16x2 R34, PT, PT, R36, R34, !PT ;  /* 0x0000002224227248 */ /* 0x000fe20007fe0200 */
[----:B------:R-:W-:Y:S01]  /*06f0*/  IMAD.MOV R0, RZ, RZ, -R0 ;  /* 0x000000ffff007224 */ /* 0x000fe200078e0a00 */
[----:B------:R-:W-:-:S04]  /*0700*/  LOP3.LUT R3, R11, 0xffff, RZ, 0xc0, !PT ;  /* 0x0000ffff0b037812 */ /* 0x000fc800078ec0ff */
[----:B------:R-:W-:Y:S02]  /*0710*/  IADD3 R3, PT, PT, R3, R4, R19 ;  /* 0x0000000403037210 */ /* 0x000fe40007ffe013 */
[----:B------:R-:W-:Y:S02]  /*0720*/  PRMT R4, R34, 0x7610, R4 ;  /* 0x0000761022047816 */ /* 0x000fe40000000004 */
[----:B------:R-:W-:-:S05]  /*0730*/  PRMT R7, R0, 0x7710, RZ ;  /* 0x0000771000077816 */ /* 0x000fca00000000ff */
[----:B------:R-:W-:-:S05]  /*0740*/  IMAD.IADD R4, R4, 0x1, R7 ;  /* 0x0000000104047824 */ /* 0x000fca00078e0207 */
[----:B------:R-:W-:Y:S01]  /*0750*/  LOP3.LUT R4, R4, 0xffff, RZ, 0xc0, !PT ;  /* 0x0000ffff04047812 */ /* 0x000fe200078ec0ff */
[----:B------:R-:W-:-:S04]  /*0760*/  UIADD3 UR4, UPT, UPT, UR4, 0x2, URZ ;  /* 0x0000000204047890 */ /* 0x000fc8000fffe0ff */
[----:B------:R-:W-:Y:S01]  /*0770*/  UISETP.NE.AND UP0, UPT, UR4, 0x8, UPT ;  /* 0x000000080400788c */ /* 0x000fe2000bf05270 */
[CC--:B--2---:R-:W-:Y:S02]  /*0780*/  VIMNMX.U16x2 R2, PT, PT, R32.reuse, R30.reuse, PT ;  /* 0x0000001e20027248 */ /* 0x0c4fe40003fe0200 */
[----:B------:R-:W-:-:S03]  /*0790*/  VIMNMX.U16x2 R30, PT, PT, R32, R30, !PT ;  /* 0x0000001e201e7248 */ /* 0x000fc60007fe0200 */
[----:B------:R-:W-:Y:S01]  /*07a0*/  IMAD.MOV R2, RZ, RZ, -R2 ;  /* 0x000000ffff027224 */ /* 0x000fe200078e0a02 */
[----:B------:R-:W-:-:S04]  /*07b0*/  PRMT R5, R30, 0x7610, R5 ;  /* 0x000076101e057816 */ /* 0x000fc80000000005 */
[----:B------:R-:W-:Y:S02]  /*07c0*/  PRMT R30, R2, 0x7710, RZ ;  /* 0x00007710021e7816 */ /* 0x000fe400000000ff */
[----:B---3--:R-:W-:-:S05]  /*07d0*/  VIMNMX.U16x2 R0, PT, PT, R28, R26, PT ;  /* 0x0000001a1c007248 */ /* 0x008fca0003fe0200 */
[----:B------:R-:W-:Y:S01]  /*07e0*/  IMAD.MOV R7, RZ, RZ, -R0 ;  /* 0x000000ffff077224 */ /* 0x000fe200078e0a00 */
[----:B------:R-:W-:Y:S01]  /*07f0*/  VIMNMX.U16x2 R26, PT, PT, R28, R26, !PT ;  /* 0x0000001a1c1a7248 */ /* 0x000fe20007fe0200 */
[----:B------:R-:W-:-:S03]  /*0800*/  IMAD.IADD R5, R5, 0x1, R30 ;  /* 0x0000000105057824 */ /* 0x000fc600078e021e */
[----:B------:R-:W-:Y:S02]  /*0810*/  PRMT R7, R7, 0x7710, RZ ;  /* 0x0000771007077816 */ /* 0x000fe400000000ff */
[CC--:B----4-:R-:W-:Y:S02]  /*0820*/  VIMNMX.U16x2 R2, PT, PT, R8.reuse, R6.reuse, PT ;  /* 0x0000000608027248 */ /* 0x0d0fe40003fe0200 */
[----:B------:R-:W-:-:S03]  /*0830*/  VIMNMX.U16x2 R6, PT, PT, R8, R6, !PT ;  /* 0x0000000608067248 */ /* 0x000fc60007fe0200 */
[----:B------:R-:W-:Y:S01]  /*0840*/  IMAD.MOV R2, RZ, RZ, -R2 ;  /* 0x000000ffff027224 */ /* 0x000fe200078e0a02 */
[----:B------:R-:W-:-:S04]  /*0850*/  PRMT R0, R6, 0x7610, R0 ;  /* 0x0000761006007816 */ /* 0x000fc80000000000 */
[----:B------:R-:W-:Y:S01]  /*0860*/  PRMT R9, R2, 0x7710, RZ ;  /* 0x0000771002097816 */ /* 0x000fe200000000ff */
[----:B------:R-:W-:Y:S01]  /*0870*/  IMAD.IADD R26, R26, 0x1, R7 ;  /* 0x000000011a1a7824 */ /* 0x000fe200078e0207 */
[----:B------:R-:W-:-:S03]  /*0880*/  LOP3.LUT R5, R5, 0xffff, RZ, 0xc0, !PT ;  /* 0x0000ffff05057812 */ /* 0x000fc600078ec0ff */
[----:B------:R-:W-:Y:S01]  /*0890*/  IMAD.IADD R2, R0, 0x1, R9 ;  /* 0x0000000100027824 */ /* 0x000fe200078e0209 */
[----:B------:R-:W-:Y:S02]  /*08a0*/  IADD3 R0, PT, PT, R5, R4, R3 ;  /* 0x0000000405007210 */ /* 0x000fe40007ffe003 */
[----:B------:R-:W-:Y:S02]  /*08b0*/  LOP3.LUT R3, R26, 0xffff, RZ, 0xc0, !PT ;  /* 0x0000ffff1a037812 */ /* 0x000fe400078ec0ff */
[----:B------:R-:W-:Y:S02]  /*08c0*/  LOP3.LUT R2, R2, 0xffff, RZ, 0xc0, !PT ;  /* 0x0000ffff02027812 */ /* 0x000fe400078ec0ff */
[----:B-----5:R-:W-:Y:S02]  /*08d0*/  VIMNMX.U16x2 R4, PT, PT, R10, R12, PT ;  /* 0x0000000c0a047248 */ /* 0x020fe40003fe0200 */
[----:B------:R-:W-:Y:S02]  /*08e0*/  VIMNMX.U16x2 R5, PT, PT, R14, R16, PT ;  /* 0x000000100e057248 */ /* 0x000fe40003fe0200 */
[----:B------:R-:W-:-:S02]  /*08f0*/  IADD3 R0, PT, PT, R2, R3, R0 ;  /* 0x0000000302007210 */ /* 0x000fc40007ffe000 */
[----:B------:R-:W-:Y:S02]  /*0900*/  PRMT R2, R4, 0x7610, R2 ;  /* 0x0000761004027816 */ /* 0x000fe40000000002 */
[----:B------:R-:W-:Y:S02]  /*0910*/  PRMT R3, R5, 0x7610, R3 ;  /* 0x0000761005037816 */ /* 0x000fe40000000003 */
[----:B------:R-:W-:Y:S01]  /*0920*/  VIMNMX.U16x2 R10, PT, PT, R10, R12, !PT ;  /* 0x0000000c0a0a7248 */ /* 0x000fe20007fe0200 */
[--C-:B------:R-:W-:Y:S01]  /*0930*/  IMAD.MOV R5, RZ, RZ, -R2.reuse ;  /* 0x000000ffff057224 */ /* 0x100fe200078e0a02 */
[----:B------:R-:W-:Y:S01]  /*0940*/  VIMNMX.U16x2 R14, PT, PT, R14, R16, !PT ;  /* 0x000000100e0e7248 */ /* 0x000fe20007fe0200 */
[--C-:B------:R-:W-:Y:S01]  /*0950*/  IMAD.MOV R4, RZ, RZ, -R3.reuse ;  /* 0x000000ffff047224 */ /* 0x100fe200078e0a03 */
[----:B------:R-:W-:Y:S02]  /*0960*/  PRMT R2, R10, 0x7610, R2 ;  /* 0x000076100a027816 */ /* 0x000fe40000000002 */
[----:B------:R-:W-:-:S02]  /*0970*/  PRMT R3, R14, 0x7610, R3 ;  /* 0x000076100e037816 */ /* 0x000fc40000000003 */
[----:B------:R-:W-:Y:S02]  /*0980*/  PRMT R5, R5, 0x7710, RZ ;  /* 0x0000771005057816 */ /* 0x000fe400000000ff */
        /* <DEDUP_REMOVED lines=8> */
[----:B------:R-:W-:Y:S02]  /*0a10*/  IMAD.MOV R3, RZ, RZ, -R3 ;  /* 0x000000ffff037224 */ /* 0x000fe400078e0a03 */
[--C-:B------:R-:W-:Y:S01]  /*0a20*/  IMAD.MOV R7, RZ, RZ, -R5.reuse ;  /* 0x000000ffff077224 */ /* 0x100fe200078e0a05 */
[----:B------:R-:W-:Y:S02]  /*0a30*/  VIMNMX.U16x2 R6, PT, PT, R20, R24, !PT ;  /* 0x0000001814067248 */ /* 0x000fe40007fe0200 */
        /* <DEDUP_REMOVED lines=15> */
.L_x_10:
        /* <DEDUP_REMOVED lines=19> */
.L_x_9:
        /* <DEDUP_REMOVED lines=32> */
[----:B------:R-:W-:-:S03]  /*0e60*/  IMAD.IADD R4, R4, 0x1, R27 ;  /* 0x0000000104047824 */ /* 0x000fc600078e021b */
[----:B------:R-:W-:Y:S02]  /*0e70*/  LOP3.LUT R21, R14, 0xffff, RZ, 0xc0, !PT ;  /* 0x0000ffff0e157812 */ /* 0x000fe400078ec0ff */
[----:B------:R-:W-:Y:S01]  /*0e80*/  LOP3.LUT R4, R4, 0xffff, RZ, 0xc0, !PT ;  /* 0x0000ffff04047812 */ /* 0x000fe200078ec0ff */
[----:B------:R0:W4:Y:S03]  /*0e90*/  LDG.E.U8 R14, desc[UR6][R24.64+0x9a0] ;  /* 0x0009a006180e7981 */ /* 0x000126000c1e1100 */
[----:B------:R-:W-:Y:S02]  /*0ea0*/  IADD3 R30, PT, PT, R4, R21, R30 ;  /* 0x00000015041e7210 */ /* 0x000fe40007ffe01e */
[----:B------:R-:W-:Y:S01]  /*0eb0*/  PRMT R21, R6, 0x7710, RZ ;  /* 0x0000771006157816 */ /* 0x000fe200000000ff */
[----:B------:R-:W5:Y:S04]  /*0ec0*/  LDG.E.U8 R4, desc[UR6][R24.64+0x580] ;  /* 0x0005800618047981 */ /* 0x000f68000c1e1100 */
[----:B------:R-:W-:Y:S01]  /*0ed0*/  IMAD.IADD R20, R8, 0x1, R21 ;  /* 0x0000000108147824 */ /* 0x000fe200078e0215 */
[----:B------:R-:W2:Y:S01]  /*0ee0*/  LDG.E.U8 R6, desc[UR6][R24.64+0x6e0] ;  /* 0x0006e00618067981 */ /* 0x000ea2000c1e1100 */
[----:B---3--:R-:W-:-:S02]  /*0ef0*/  VIMNMX.U16x2 R10, PT, PT, R0, R2, PT ;  /* 0x00000002000a7248 */ /* 0x008fc40003fe0200 */
[----:B------:R-:W-:Y:S02]  /*0f00*/  VIMNMX.U16x2 R8, PT, PT, R0, R2, !PT ;  /* 0x0000000200087248 */ /* 0x000fe40007fe0200 */
[----:B------:R-:W2:Y:S01]  /*0f10*/  LDG.E.U8 R2, desc[UR6][R28.64+0x160] ;  /* 0x000160061c027981 */ /* 0x000ea2000c1e1100 */
[----:B------:R-:W-:-:S03]  /*0f20*/  IMAD.MOV R10, RZ, RZ, -R10 ;  /* 0x000000ffff0a7224 */ /* 0x000fc600078e0a0a */
[----:B------:R-:W5:Y:S02]  /*0f30*/  LDG.E.U8 R0, desc[UR6][R28.64] ;  /* 0x000000061c007981 */ /* 0x000f64000c1e1100 */
[----:B------:R-:W-:Y:S02]  /*0f40*/  PRMT R21, R10, 0x7710, RZ ;  /* 0x000077100a157816 */ /* 0x000fe400000000ff */
[----:B------:R-:W4:Y:S03]  /*0f50*/  LDG.E.U8 R10, desc[UR6][R28.64+0x420] ;  /* 0x000420061c0a7981 */ /* 0x000f26000c1e1100 */
[----:B------:R-:W-:Y:S02]  /*0f60*/  IMAD.IADD R21, R8, 0x1, R21 ;  /* 0x0000000108157824 */ /* 0x000fe400078e0215 */
[----:B------:R-:W3:Y:S01]  /*0f70*/  LDG.E.U8 R8, desc[UR6][R28.64+0x2c0] ;  /* 0x0002c0061c087981 */ /* 0x000ee2000c1e1100 */
        /* <DEDUP_REMOVED lines=8> */
[CC--:B--2---:R-:W-:Y:S02]  /*1000*/  VIMNMX.U16x2 R21, PT, PT, R2.reuse, R6.reuse, PT ;  /* 0x0000000602157248 */ /* 0x0c4fe40003fe0200 */
[----:B------:R-:W-:Y:S02]  /*1010*/  VIMNMX.U16x2 R2, PT, PT, R2, R6, !PT ;  /* 0x0000000602027248 */ /* 0x000fe40007fe0200 */
[CC--:B-----5:R-:W-:Y:S01]  /*1020*/  VIMNMX.U16x2 R20, PT, PT, R0.reuse, R4.reuse, PT ;  /* 0x0000000400147248 */ /* 0x0e0fe20003fe0200 */
[----:B0-----:R-:W-:Y:S01]  /*1030*/  IMAD.MOV R25, RZ, RZ, -R21 ;  /* 0x000000ffff197224 */ /* 0x001fe200078e0a15 */
[----:B------:R-:W-:-:S02]  /*1040*/  VIMNMX.U16x2 R0, PT, PT, R0, R4, !PT ;  /* 0x0000000400007248 */ /* 0x000fc40007fe0200 */
[----:B------:R-:W-:Y:S01]  /*1050*/  PRMT R6, R2, 0x7610, R6 ;  /* 0x0000761002067816 */ /* 0x000fe20000000006 */
[----:B------:R-:W-:Y:S01]  /*1060*/  IMAD.MOV R20, RZ, RZ, -R20 ;  /* 0x000000ffff147224 */ /* 0x000fe200078e0a14 */
[----:B------:R-:W-:Y:S02]  /*1070*/  PRMT R4, R0, 0x7610, R4 ;  /* 0x0000761000047816 */ /* 0x000fe40000000004 */
[----:B------:R-:W-:Y:S02]  /*1080*/  PRMT R25, R25, 0x7710, RZ ;  /* 0x0000771019197816 */ /* 0x000fe400000000ff */
[----:B---3--:R-:W-:Y:S02]  /*1090*/  VIMNMX.U16x2 R2, PT, PT, R8, R12, PT ;  /* 0x0000000c08027248 */ /* 0x008fe40003fe0200 */
[----:B----4-:R-:W-:Y:S01]  /*10a0*/  VIMNMX.U16x2 R0, PT, PT, R10, R14, PT ;  /* 0x0000000e0a007248 */ /* 0x010fe20003fe0200 */
[----:B------:R-:W-:Y:S01]  /*10b0*/  IMAD.IADD R6, R6, 0x1, R25 ;  /* 0x0000000106067824 */ /* 0x000fe200078e0219 */
[----:B------:R-:W-:Y:S01]  /*10c0*/  PRMT R21, R20, 0x7710, RZ ;  /* 0x0000771014157816 */ /* 0x000fe200000000ff */
[----:B------:R-:W-:Y:S01]  /*10d0*/  IMAD.MOV R25, RZ, RZ, -R2 ;  /* 0x000000ffff197224 */ /* 0x000fe200078e0a02 */
[----:B------:R-:W-:Y:S01]  /*10e0*/  VIMNMX.U16x2 R8, PT, PT, R8, R12, !PT ;  /* 0x0000000c08087248 */ /* 0x000fe20007fe0200 */
[--C-:B------:R-:W-:Y:S01]  /*10f0*/  IMAD.MOV R27, RZ, RZ, -R0.reuse ;  /* 0x000000ffff1b7224 */ /* 0x100fe200078e0a00 */
[----:B------:R-:W-:Y:S01]  /*1100*/  VIMNMX.U16x2 R10, PT, PT, R10, R14, !PT ;  /* 0x0000000e0a0a7248 */ /* 0x000fe20007fe0200 */
[----:B------:R-:W-:Y:S01]  /*1110*/  IMAD.IADD R4, R4, 0x1, R21 ;  /* 0x0000000104047824 */ /* 0x000fe200078e0215 */
        /* <DEDUP_REMOVED lines=17> */
.L_x_8:
[----:B------:R-:W-:Y:S05]  /*1230*/  BSYNC.RECONVERGENT B0 ;  /* 0x0000000000007941 */ /* 0x000fea0003800200 */
.L_x_7:
[----:B------:R-:W-:Y:S05]  /*1240*/  @P1 BRA `(.L_x_10) ;  /* 0xfffffff800381947 */ /* 0x000fea000383ffff */
[----:B------:R-:W0:Y:S01]  /*1250*/  LDCU.64 UR8, c[0x0][0x388] ;  /* 0x00007100ff0877ac */ /* 0x000e220008000a00 */
[----:B------:R-:W-:Y:S01]  /*1260*/  IMAD.IADD R0, R26, 0x1, R3 ;  /* 0x000000011a007824 */ /* 0x000fe200078e0203 */
[----:B------:R-:W1:Y:S03]  /*1270*/  LDCU.64 UR4, c[0x0][0x390] ;  /* 0x00007200ff0477ac */ /* 0x000e660008000a00 */
[----:B------:R-:W-:-:S05]  /*1280*/  IMAD R0, R23, 0x160, R0 ;  /* 0x0000016017007824 */ /* 0x000fca00078e0200 */
[----:B0-----:R-:W-:-:S04]  /*1290*/  IADD3 R6, P0, PT, R0, UR8, RZ ;  /* 0x0000000800067c10 */ /* 0x001fc8000ff1e0ff */
[----:B------:R-:W-:-:S05]  /*12a0*/  LEA.HI.X.SX32 R7, R0, UR9, 0x1, P0 ;  /* 0x0000000900077c11 */ /* 0x000fca00080f0eff */
[----:B------:R-:W2:Y:S01]  /*12b0*/  LDG.E.U8 R9, desc[UR6][R6.64] ;  /* 0x0000000606097981 */ /* 0x000ea2000c1e1100 */
[----:B-1----:R-:W-:-:S04]  /*12c0*/  IADD3 R4, P0, PT, R26, UR4, RZ ;  /* 0x000000041a047c10 */ /* 0x002fc8000ff1e0ff */
[----:B------:R-:W-:-:S05]  /*12d0*/  LEA.HI.X.SX32 R5, R26, UR5, 0x1, P0 ;  /* 0x000000051a057c11 */ /* 0x000fca00080f0eff */
        /* <DEDUP_REMOVED lines=12> */
[----:B--2---:R-:W-:Y:S04]  /*13a0*/  STG.E.U8 desc[UR6][R4.64+0x6], R9 ;  /* 0x0000060904007986 */ /* 0x004fe8000c101106 */
[----:B-1----:R-:W2:Y:S04]  /*13b0*/  LDG.E.U8 R11, desc[UR6][R6.64+0x7] ;  /* 0x00000706060b7981 */ /* 0x002ea8000c1e1100 */
[----:B--2---:R-:W-:Y:S04]  /*13c0*/  STG.E.U8 desc[UR6][R4.64+0x7], R11 ;  /* 0x0000070b04007986 */ /* 0x004fe8000c101106 */
[----:B------:R-:W2:Y:S04]  /*13d0*/  LDG.E.U8 R13, desc[UR6][R6.64+0x160] ;  /* 0x00016006060d7981 */ /* 0x000ea8000c1e1100 */
[----:B--2---:R0:W-:Y:S04]  /*13e0*/  STG.E.U8 desc[UR6][R4.64+0x160], R13 ;  /* 0x0001600d04007986 */ /* 0x0041e8000c101106 */
[----:B---3--:R-:W2:Y:S04]  /*13f0*/  LDG.E.U8 R19, desc[UR6][R6.64+0x161] ;  /* 0x0001610606137981 */ /* 0x008ea8000c1e1100 */
[----:B--2---:R1:W-:Y:S04]  /*1400*/  STG.E.U8 desc[UR6][R4.64+0x161], R19 ;  /* 0x0001611304007986 */ /* 0x0043e8000c101106 */
[----:B----4-:R-:W2:Y:S04]  /*1410*/  LDG.E.U8 R21, desc[UR6][R6.64+0x162] ;  /* 0x0001620606157981 */ /* 0x010ea8000c1e1100 */
[----:B--2---:R2:W-:Y:S04]  /*1420*/  STG.E.U8 desc[UR6][R4.64+0x162], R21 ;  /* 0x0001621504007986 */ /* 0x0045e8000c101106 */
[----:B-----5:R-:W3:Y:S04]  /*1430*/  LDG.E.U8 R25, desc[UR6][R6.64+0x163] ;  /* 0x0001630606197981 */ /* 0x020ee8000c1e1100 */
[----:B---3--:R-:W-:Y:S04]  /*1440*/  STG.E.U8 desc[UR6][R4.64+0x163], R25 ;  /* 0x0001631904007986 */ /* 0x008fe8000c101106 */
[----:B------:R-:W3:Y:S04]  /*1450*/  LDG.E.U8 R27, desc[UR6][R6.64+0x164] ;  /* 0x00016406061b7981 */ /* 0x000ee8000c1e1100 */
[----:B---3--:R-:W-:Y:S04]  /*1460*/  STG.E.U8 desc[UR6][R4.64+0x164], R27 ;  /* 0x0001641b04007986 */ /* 0x008fe8000c101106 */
[----:B------:R-:W3:Y:S04]  /*1470*/  LDG.E.U8 R29, desc[UR6][R6.64+0x165] ;  /* 0x00016506061d7981 */ /* 0x000ee8000c1e1100 */
[----:B---3--:R-:W-:Y:S04]  /*1480*/  STG.E.U8 desc[UR6][R4.64+0x165], R29 ;  /* 0x0001651d04007986 */ /* 0x008fe8000c101106 */
[----:B0-----:R-:W3:Y:S01]  /*1490*/  LDG.E.U8 R13, desc[UR6][R6.64+0x166] ;  /* 0x00016606060d7981 */ /* 0x001ee2000c1e1100 */
[----:B------:R-:W-:-:S05]  /*14a0*/  VIADD R2, R0, 0x2c0 ;  /* 0x000002c000027836 */ /* 0x000fca0000000000 */
[C---:B------:R-:W-:Y:S01]  /*14b0*/  IADD3 R8, P0, PT, R2.reuse, UR8, RZ ;  /* 0x0000000802087c10 */ /* 0x040fe2000ff1e0ff */
[----:B---3--:R0:W-:Y:S04]  /*14c0*/  STG.E.U8 desc[UR6][R4.64+0x166], R13 ;  /* 0x0001660d04007986 */ /* 0x0081e8000c101106 */
[----:B-1----:R-:W3:Y:S01]  /*14d0*/  LDG.E.U8 R19, desc[UR6][R6.64+0x167] ;  /* 0x0001670606137981 */ /* 0x002ee2000c1e1100 */
[----:B------:R-:W-:Y:S01]  /*14e0*/  LEA.HI.X.SX32 R9, R2, UR9, 0x1, P0 ;  /* 0x0000000902097c11 */ /* 0x000fe200080f0eff */
[----:B------:R-:W-:-:S05]  /*14f0*/  VIADD R2, R26, 0x2c0 ;  /* 0x000002c01a027836 */ /* 0x000fca0000000000 */
[C---:B------:R-:W-:Y:S01]  /*1500*/  IADD3 R10, P0, PT, R2.reuse, UR4, RZ ;  /* 0x00000004020a7c10 */ /* 0x040fe2000ff1e0ff */
[----:B---3--:R1:W-:Y:S04]  /*1510*/  STG.E.U8 desc[UR6][R4.64+0x167], R19 ;  /* 0x0001671304007986 */ /* 0x0083e8000c101106 */
[----:B--2---:R-:W2:Y:S01]  /*1520*/  LDG.E.U8 R21, desc[UR6][R8.64] ;  /* 0x0000000608157981 */ /* 0x004ea2000c1e1100 */
[----:B------:R-:W-:-:S05]  /*1530*/  LEA.HI.X.SX32 R11, R2, UR5, 0x1, P0 ;  /* 0x00000005020b7c11 */ /* 0x000fca00080f0eff */
[----:B--2---:R2:W-:Y:S04]  /*1540*/  STG.E.U8 desc[UR6][R10.64], R21 ;  /* 0x000000150a007986 */ /* 0x0045e8000c101106 */
[----:B0-----:R-:W3:Y:S04]  /*1550*/  LDG.E.U8 R13, desc[UR6][R8.64+0x1] ;  /* 0x00000106080d7981 */ /* 0x001ee8000c1e1100 */
[----:B---3--:R0:W-:Y:S04]  /*1560*/  STG.E.U8 desc[UR6][R10.64+0x1], R13 ;  /* 0x0000010d0a007986 */ /* 0x0081e8000c101106 */
[----:B------:R-:W3:Y:S04]  /*1570*/  LDG.E.U8 R7, desc[UR6][R8.64+0x2] ;  /* 0x0000020608077981 */ /* 0x000ee8000c1e1100 */
[----:B---3--:R3:W-:Y:S04]  /*1580*/  STG.E.U8 desc[UR6][R10.64+0x2], R7 ;  /* 0x000002070a007986 */ /* 0x0087e8000c101106 */
[----:B------:R-:W4:Y:S04]  /*1590*/  LDG.E.U8 R25, desc[UR6][R8.64+0x3] ;  /* 0x0000030608197981 */ /* 0x000f28000c1e1100 */
[----:B----4-:R4:W-:Y:S04]  /*15a0*/  STG.E.U8 desc[UR6][R10.64+0x3], R25 ;  /* 0x000003190a007986 */ /* 0x0109e8000c101106 */
[----:B-1----:R-:W5:Y:S04]  /*15b0*/  LDG.E.U8 R5, desc[UR6][R8.64+0x4] ;  /* 0x0000040608057981 */ /* 0x002f68000c1e1100 */
[----:B-----5:R1:W-:Y:S04]  /*15c0*/  STG.E.U8 desc[UR6][R10.64+0x4], R5 ;  /* 0x000004050a007986 */ /* 0x0203e8000c101106 */
[----:B------:R-:W5:Y:S04]  /*15d0*/  LDG.E.U8 R19, desc[UR6][R8.64+0x5] ;  /* 0x0000050608137981 */ /* 0x000f68000c1e1100 */
[----:B-----5:R5:W-:Y:S04]  /*15e0*/  STG.E.U8 desc[UR6][R10.64+0x5], R19 ;  /* 0x000005130a007986 */ /* 0x020be8000c101106 */
[----:B--2---:R-:W2:Y:S04]  /*15f0*/  LDG.E.U8 R21, desc[UR6][R8.64+0x6] ;  /* 0x0000060608157981 */ /* 0x004ea8000c1e1100 */
[----:B--2---:R2:W-:Y:S04]  /*1600*/  STG.E.U8 desc[UR6][R10.64+0x6], R21 ;  /* 0x000006150a007986 */ /* 0x0045e8000c101106 */
[----:B0-----:R-:W3:Y:S04]  /*1610*/  LDG.E.U8 R13, desc[UR6][R8.64+0x7] ;  /* 0x00000706080d7981 */ /* 0x001ee8000c1e1100 */
[----:B---3--:R-:W-:Y:S04]  /*1620*/  STG.E.U8 desc[UR6][R10.64+0x7], R13 ;  /* 0x0000070d0a007986 */ /* 0x008fe8000c101106 */
[----:B------:R-:W3:Y:S04]  /*1630*/  LDG.E.U8 R7, desc[UR6][R8.64+0x160] ;  /* 0x0001600608077981 */ /* 0x000ee8000c1e1100 */
[----:B---3--:R0:W-:Y:S04]  /*1640*/  STG.E.U8 desc[UR6][R10.64+0x160], R7 ;  /* 0x000160070a007986 */ /* 0x0081e8000c101106 */
[----:B----4-:R-:W3:Y:S04]  /*1650*/  LDG.E.U8 R25, desc[UR6][R8.64+0x161] ;  /* 0x0001610608197981 */ /* 0x010ee8000c1e1100 */
[----:B---3--:R3:W-:Y:S04]  /*1660*/  STG.E.U8 desc[UR6][R10.64+0x161], R25 ;  /* 0x000161190a007986 */ /* 0x0087e8000c101106 */
[----:B-1----:R-:W4:Y:S04]  /*1670*/  LDG.E.U8 R5, desc[UR6][R8.64+0x162] ;  /* 0x0001620608057981 */ /* 0x002f28000c1e1100 */
[----:B----4-:R1:W-:Y:S04]  /*1680*/  STG.E.U8 desc[UR6][R10.64+0x162], R5 ;  /* 0x000162050a007986 */ /* 0x0103e8000c101106 */
[----:B-----5:R-:W4:Y:S04]  /*1690*/  LDG.E.U8 R19, desc[UR6][R8.64+0x163] ;  /* 0x0001630608137981 */ /* 0x020f28000c1e1100 */
[----:B----4-:R4:W-:Y:S04]  /*16a0*/  STG.E.U8 desc[UR6][R10.64+0x163], R19 ;  /* 0x000163130a007986 */ /* 0x0109e8000c101106 */
[----:B--2---:R-:W2:Y:S04]  /*16b0*/  LDG.E.U8 R21, desc[UR6][R8.64+0x164] ;  /* 0x0001640608157981 */ /* 0x004ea8000c1e1100 */
[----:B--2---:R-:W-:Y:S04]  /*16c0*/  STG.E.U8 desc[UR6][R10.64+0x164], R21 ;  /* 0x000164150a007986 */ /* 0x004fe8000c101106 */
[----:B------:R-:W2:Y:S04]  /*16d0*/  LDG.E.U8 R27, desc[UR6][R8.64+0x165] ;  /* 0x00016506081b7981 */ /* 0x000ea8000c1e1100 */
[----:B--2---:R-:W-:Y:S04]  /*16e0*/  STG.E.U8 desc[UR6][R10.64+0x165], R27 ;  /* 0x0001651b0a007986 */ /* 0x004fe8000c101106 */
[----:B0-----:R-:W2:Y:S01]  /*16f0*/  LDG.E.U8 R7, desc[UR6][R8.64+0x166] ;  /* 0x0001660608077981 */ /* 0x001ea2000c1e1100 */
[----:B------:R-:W-:-:S05]  /*1700*/  VIADD R2, R0, 0x580 ;  /* 0x0000058000027836 */ /* 0x000fca0000000000 */
[C---:B------:R-:W-:Y:S01]  /*1710*/  IADD3 R12, P0, PT, R2.reuse, UR8, RZ ;  /* 0x00000008020c7c10 */ /* 0x040fe2000ff1e0ff */
[----:B--2---:R0:W-:Y:S04]  /*1720*/  STG.E.U8 desc[UR6][R10.64+0x166], R7 ;  /* 0x000166070a007986 */ /* 0x0041e8000c101106 */
[----:B---3--:R-:W2:Y:S01]  /*1730*/  LDG.E.U8 R25, desc[UR6][R8.64+0x167] ;  /* 0x0001670608197981 */ /* 0x008ea2000c1e1100 */
[----:B------:R-:W-:Y:S01]  /*1740*/  LEA.HI.X.SX32 R13, R2, UR9, 0x1, P0 ;  /* 0x00000009020d7c11 */ /* 0x000fe200080f0eff */
[----:B------:R-:W-:-:S05]  /*1750*/  VIADD R2, R26, 0x580 ;  /* 0x000005801a027836 */ /* 0x000fca0000000000 */
[C---:B------:R-:W-:Y:S01]  /*1760*/  IADD3 R18, P0, PT, R2.reuse, UR4, RZ ;  /* 0x0000000402127c10 */ /* 0x040fe2000ff1e0ff */
[----:B--2---:R2:W-:Y:S04]  /*1770*/  STG.E.U8 desc[UR6][R10.64+0x167], R25 ;  /* 0x000167190a007986 */ /* 0x0045e8000c101106 */
[----:B-1----:R-:W3:Y:S01]  /*1780*/  LDG.E.U8 R5, desc[UR6][R12.64] ;  /* 0x000000060c057981 */ /* 0x002ee2000c1e1100 */
[----:B----4-:R-:W-:-:S05]  /*1790*/  LEA.HI.X.SX32 R19, R2, UR5, 0x1, P0 ;  /* 0x0000000502137c11 */ /* 0x010fca00080f0eff */
[----:B---3--:R1:W-:Y:S04]  /*17a0*/  STG.E.U8 desc[UR6][R18.64], R5 ;  /* 0x0000000512007986 */ /* 0x0083e8000c101106 */
[----:B0-----:R-:W3:Y:S04]  /*17b0*/  LDG.E.U8 R7, desc[UR6][R12.64+0x1] ;  /* 0x000001060c077981 */ /* 0x001ee8000c1e1100 */
[----:B---3--:R0:W-:Y:S04]  /*17c0*/  STG.E.U8 desc[UR6][R18.64+0x1], R7 ;  /* 0x0000010712007986 */ /* 0x0081e8000c101106 */
[----:B------:R-:W3:Y:S04]  /*17d0*/  LDG.E.U8 R9, desc[UR6][R12.64+0x2] ;  /* 0x000002060c097981 */ /* 0x000ee8000c1e1100 */
[----:B---3--:R3:W-:Y:S04]  /*17e0*/  STG.E.U8 desc[UR6][R18.64+0x2], R9 ;  /* 0x0000020912007986 */ /* 0x0087e8000c101106 */
[----:B------:R-:W4:Y:S04]  /*17f0*/  LDG.E.U8 R21, desc[UR6][R12.64+0x3] ;  /* 0x000003060c157981 */ /* 0x000f28000c1e1100 */
[----:B----4-:R4:W-:Y:S04]  /*1800*/  STG.E.U8 desc[UR6][R18.64+0x3], R21 ;  /* 0x0000031512007986 */ /* 0x0109e8000c101106 */
[----:B--2---:R-:W2:Y:S04]  /*1810*/  LDG.E.U8 R11, desc[UR6][R12.64+0x4] ;  /* 0x000004060c0b7981 */ /* 0x004ea8000c1e1100 */
[----:B--2---:R2:W-:Y:S04]  /*1820*/  STG.E.U8 desc[UR6][R18.64+0x4], R11 ;  /* 0x0000040b12007986 */ /* 0x0045e8000c101106 */
[----:B------:R-:W5:Y:S04]  /*1830*/  LDG.E.U8 R25, desc[UR6][R12.64+0x5] ;  /* 0x000005060c197981 */ /* 0x000f68000c1e1100 */
[----:B-----5:R5:W-:Y:S04]  /*1840*/  STG.E.U8 desc[UR6][R18.64+0x5], R25 ;  /* 0x0000051912007986 */ /* 0x020be8000c101106 */
[----:B-1----:R-:W3:Y:S04]  /*1850*/  LDG.E.U8 R5, desc[UR6][R12.64+0x6] ;  /* 0x000006060c057981 */ /* 0x002ee8000c1e1100 */
[----:B---3--:R1:W-:Y:S04]  /*1860*/  STG.E.U8 desc[UR6][R18.64+0x6], R5 ;  /* 0x0000060512007986 */ /* 0x0083e8000c101106 */
[----:B0-----:R-:W3:Y:S04]  /*1870*/  LDG.E.U8 R7, desc[UR6][R12.64+0x7] ;  /* 0x000007060c077981 */ /* 0x001ee8000c1e1100 */
[----:B---3--:R0:W-:Y:S04]  /*1880*/  STG.E.U8 desc[UR6][R18.64+0x7], R7 ;  /* 0x0000070712007986 */ /* 0x0081e8000c101106 */
[----:B------:R-:W3:Y:S04]  /*1890*/  LDG.E.U8 R9, desc[UR6][R12.64+0x160] ;  /* 0x000160060c097981 */ /* 0x000ee8000c1e1100 */
[----:B---3--:R3:W-:Y:S04]  /*18a0*/  STG.E.U8 desc[UR6][R18.64+0x160], R9 ;  /* 0x0001600912007986 */ /* 0x0087e8000c101106 */
[----:B----4-:R-:W4:Y:S04]  /*18b0*/  LDG.E.U8 R21, desc[UR6][R12.64+0x161] ;  /* 0x000161060c157981 */ /* 0x010f28000c1e1100 */
[----:B----4-:R-:W-:Y:S04]  /*18c0*/  STG.E.U8 desc[UR6][R18.64+0x161], R21 ;  /* 0x0001611512007986 */ /* 0x010fe8000c101106 */
[----:B--2---:R-:W2:Y:S04]  /*18d0*/  LDG.E.U8 R11, desc[UR6][R12.64+0x162] ;  /* 0x000162060c0b7981 */ /* 0x004ea8000c1e1100 */
[----:B--2---:R-:W-:Y:S04]  /*18e0*/  STG.E.U8 desc[UR6][R18.64+0x162], R11 ;  /* 0x0001620b12007986 */ /* 0x004fe8000c101106 */
[----:B-----5:R-:W2:Y:S04]  /*18f0*/  LDG.E.U8 R25, desc[UR6][R12.64+0x163] ;  /* 0x000163060c197981 */ /* 0x020ea8000c1e1100 */
[----:B--2---:R-:W-:Y:S04]  /*1900*/  STG.E.U8 desc[UR6][R18.64+0x163], R25 ;  /* 0x0001631912007986 */ /* 0x004fe8000c101106 */
[----:B-1----:R-:W2:Y:S04]  /*1910*/  LDG.E.U8 R5, desc[UR6][R12.64+0x164] ;  /* 0x000164060c057981 */ /* 0x002ea8000c1e1100 */
[----:B--2---:R1:W-:Y:S04]  /*1920*/  STG.E.U8 desc[UR6][R18.64+0x164], R5 ;  /* 0x0001640512007986 */ /* 0x0043e8000c101106 */
[----:B------:R-:W2:Y:S04]  /*1930*/  LDG.E.U8 R27, desc[UR6][R12.64+0x165] ;  /* 0x000165060c1b7981 */ /* 0x000ea8000c1e1100 */
[----:B--2---:R-:W-:Y:S04]  /*1940*/  STG.E.U8 desc[UR6][R18.64+0x165], R27 ;  /* 0x0001651b12007986 */ /* 0x004fe8000c101106 */
[----:B------:R-:W2:Y:S01]  /*1950*/  LDG.E.U8 R29, desc[UR6][R12.64+0x166] ;  /* 0x000166060c1d7981 */ /* 0x000ea2000c1e1100 */
[----:B------:R-:W-:-:S05]  /*1960*/  VIADD R0, R0, 0x840 ;  /* 0x0000084000007836 */ /* 0x000fca0000000000 */
[C---:B------:R-:W-:Y:S01]  /*1970*/  IADD3 R6, P0, PT, R0.reuse, UR8, RZ ;  /* 0x0000000800067c10 */ /* 0x040fe2000ff1e0ff */
[----:B--2---:R-:W-:Y:S04]  /*1980*/  STG.E.U8 desc[UR6][R18.64+0x166], R29 ;  /* 0x0001661d12007986 */ /* 0x004fe8000c101106 */
[----:B------:R-:W2:Y:S01]  /*1990*/  LDG.E.U8 R31, desc[UR6][R12.64+0x167] ;  /* 0x000167060c1f7981 */ /* 0x000ea2000c1e1100 */
[----:B0-----:R-:W-:Y:S01]  /*19a0*/  LEA.HI.X.SX32 R7, R0, UR9, 0x1, P0 ;  /* 0x0000000900077c11 */ /* 0x001fe200080f0eff */
[----:B------:R-:W-:-:S05]  /*19b0*/  VIADD R26, R26, 0x840 ;  /* 0x000008401a1a7836 */ /* 0x000fca0000000000 */
[C---:B------:R-:W-:Y:S01]  /*19c0*/  IADD3 R4, P0, PT, R26.reuse, UR4, RZ ;  /* 0x000000041a047c10 */ /* 0x040fe2000ff1e0ff */
[----:B--2---:R0:W-:Y:S04]  /*19d0*/  STG.E.U8 desc[UR6][R18.64+0x167], R31 ;  /* 0x0001671f12007986 */ /* 0x0041e8000c101106 */
[----:B---3--:R-:W2:Y:S01]  /*19e0*/  LDG.E.U8 R9, desc[UR6][R6.64] ;  /* 0x0000000606097981 */ /* 0x008ea2000c1e1100 */
[----:B-1----:R-:W-:-:S05]  /*19f0*/  LEA.HI.X.SX32 R5, R26, UR5, 0x1, P0 ;  /* 0x000000051a057c11 */ /* 0x002fca00080f0eff */
[----:B--2---:R1:W-:Y:S04]  /*1a00*/  STG.E.U8 desc[UR6][R4.64], R9 ;  /* 0x0000000904007986 */ /* 0x0043e8000c101106 */
[----:B------:R-:W2:Y:S04]  /*1a10*/  LDG.E.U8 R11, desc[UR6][R6.64+0x1] ;  /* 0x00000106060b7981 */ /* 0x000ea8000c1e1100 */
[----:B--2---:R2:W-:Y:S04]  /*1a20*/  STG.E.U8 desc[UR6][R4.64+0x1], R11 ;  /* 0x0000010b04007986 */ /* 0x0045e8000c101106 */
[----:B------:R-:W3:Y:S04]  /*1a30*/  LDG.E.U8 R13, desc[UR6][R6.64+0x2] ;  /* 0x00000206060d7981 */ /* 0x000ee8000c1e1100 */
[----:B---3--:R-:W-:Y:S04]  /*1a40*/  STG.E.U8 desc[UR6][R4.64+0x2], R13 ;  /* 0x0000020d04007986 */ /* 0x008fe8000c101106 */
[----:B------:R-:W3:Y:S04]  /*1a50*/  LDG.E.U8 R21, desc[UR6][R6.64+0x3] ;  /* 0x0000030606157981 */ /* 0x000ee8000c1e1100 */
[----:B---3--:R-:W-:Y:S04]  /*1a60*/  STG.E.U8 desc[UR6][R4.64+0x3], R21 ;  /* 0x0000031504007986 */ /* 0x008fe8000c101106 */
[----:B0-----:R-:W3:Y:S04]  /*1a70*/  LDG.E.U8 R19, desc[UR6][R6.64+0x4] ;  /* 0x0000040606137981 */ /* 0x001ee8000c1e1100 */
[----:B---3--:R-:W-:Y:S04]  /*1a80*/  STG.E.U8 desc[UR6][R4.64+0x4], R19 ;  /* 0x0000041304007986 */ /* 0x008fe8000c101106 */
[----:B------:R-:W3:Y:S04]  /*1a90*/  LDG.E.U8 R25, desc[UR6][R6.64+0x5] ;  /* 0x0000050606197981 */ /* 0x000ee8000c1e1100 */
[----:B---3--:R-:W-:Y:S04]  /*1aa0*/  STG.E.U8 desc[UR6][R4.64+0x5], R25 ;  /* 0x0000051904007986 */ /* 0x008fe8000c101106 */
[----:B-1----:R-:W3:Y:S04]  /*1ab0*/  LDG.E.U8 R9, desc[UR6][R6.64+0x6] ;  /* 0x0000060606097981 */ /* 0x002ee8000c1e1100 */
[----:B---3--:R0:W-:Y:S04]  /*1ac0*/  STG.E.U8 desc[UR6][R4.64+0x6], R9 ;  /* 0x0000060904007986 */ /* 0x0081e8000c101106 */
[----:B--2---:R-:W2:Y:S01]  /*1ad0*/  LDG.E.U8 R11, desc[UR6][R6.64+0x7] ;  /* 0x00000706060b7981 */ /* 0x004ea2000c1e1100 */
[----:B0-----:R-:W0:Y:S03]  /*1ae0*/  LDC.64 R8, c[0x0][0x398] ;  /* 0x0000e600ff087b82 */ /* 0x001e260000000a00 */
[----:B--2---:R1:W-:Y:S04]  /*1af0*/  STG.E.U8 desc[UR6][R4.64+0x7], R11 ;  /* 0x0000070b04007986 */ /* 0x0043e8000c101106 */
[----:B------:R-:W2:Y:S04]  /*1b00*/  LDG.E.U8 R13, desc[UR6][R6.64+0x160] ;  /* 0x00016006060d7981 */ /* 0x000ea8000c1e1100 */
[----:B--2---:R2:W-:Y:S04]  /*1b10*/  STG.E.U8 desc[UR6][R4.64+0x160], R13 ;  /* 0x0001600d04007986 */ /* 0x0045e8000c101106 */
[----:B------:R-:W3:Y:S04]  /*1b20*/  LDG.E.U8 R21, desc[UR6][R6.64+0x161] ;  /* 0x0001610606157981 */ /* 0x000ee8000c1e1100 */
[----:B---3--:R3:W-:Y:S04]  /*1b30*/  STG.E.U8 desc[UR6][R4.64+0x161], R21 ;  /* 0x0001611504007986 */ /* 0x0087e8000c101106 */
[----:B------:R-:W4:Y:S04]  /*1b40*/  LDG.E.U8 R19, desc[UR6][R6.64+0x162] ;  /* 0x0001620606137981 */ /* 0x000f28000c1e1100 */
[----:B----4-:R-:W-:Y:S04]  /*1b50*/  STG.E.U8 desc[UR6][R4.64+0x162], R19 ;  /* 0x0001621304007986 */ /* 0x010fe8000c101106 */
[----:B------:R-:W4:Y:S04]  /*1b60*/  LDG.E.U8 R25, desc[UR6][R6.64+0x163] ;  /* 0x0001630606197981 */ /* 0x000f28000c1e1100 */
[----:B----4-:R-:W-:Y:S04]  /*1b70*/  STG.E.U8 desc[UR6][R4.64+0x163], R25 ;  /* 0x0001631904007986 */ /* 0x010fe8000c101106 */
[----:B------:R-:W4:Y:S04]  /*1b80*/  LDG.E.U8 R27, desc[UR6][R6.64+0x164] ;  /* 0x00016406061b7981 */ /* 0x000f28000c1e1100 */
[----:B----4-:R-:W-:Y:S04]  /*1b90*/  STG.E.U8 desc[UR6][R4.64+0x164], R27 ;  /* 0x0001641b04007986 */ /* 0x010fe8000c101106 */
[----:B-1----:R-:W4:Y:S04]  /*1ba0*/  LDG.E.U8 R11, desc[UR6][R6.64+0x165] ;  /* 0x00016506060b7981 */ /* 0x002f28000c1e1100 */
[----:B----4-:R-:W-:Y:S04]  /*1bb0*/  STG.E.U8 desc[UR6][R4.64+0x165], R11 ;  /* 0x0001650b04007986 */ /* 0x010fe8000c101106 */
[----:B--2---:R-:W2:Y:S01]  /*1bc0*/  LDG.E.U8 R13, desc[UR6][R6.64+0x166] ;  /* 0x00016606060d7981 */ /* 0x004ea2000c1e1100 */
[----:B------:R-:W-:-:S04]  /*1bd0*/  IMAD R15, R17, 0x2c, R15 ;  /* 0x0000002c110f7824 */ /* 0x000fc800078e020f */
[----:B------:R-:W-:Y:S01]  /*1be0*/  IMAD.SHL.U32 R15, R15, 0x2, RZ ;  /* 0x000000020f0f7824 */ /* 0x000fe200078e00ff */
[----:B--2---:R-:W-:Y:S04]  /*1bf0*/  STG.E.U8 desc[UR6][R4.64+0x166], R13 ;  /* 0x0001660d04007986 */ /* 0x004fe8000c101106 */
[----:B---3--:R-:W2:Y:S01]  /*1c00*/  LDG.E.U8 R21, desc[UR6][R6.64+0x167] ;  /* 0x0001670606157981 */ /* 0x008ea2000c1e1100 */
[----:B0-----:R-:W-:-:S03]  /*1c10*/  IMAD.WIDE R8, R15, 0x4, R8 ;  /* 0x000000040f087825 */ /* 0x001fc600078e0208 */
[----:B--2---:R-:W-:Y:S04]  /*1c20*/  STG.E.U8 desc[UR6][R4.64+0x167], R21 ;  /* 0x0001671504007986 */ /* 0x004fe8000c101106 */
[----:B------:R-:W-:Y:S04]  /*1c30*/  STG.E desc[UR6][R8.64], R23 ;  /* 0x0000001708007986 */ /* 0x000fe8000c101906 */
[----:B------:R-:W-:Y:S01]  /*1c40*/  STG.E desc[UR6][R8.64+0x4], R3 ;  /* 0x0000040308007986 */ /* 0x000fe2000c101906 */
[----:B------:R-:W-:Y:S05]  /*1c50*/  EXIT ;  /* 0x000000000000794d */ /* 0x000fea0003800000 */
.L_x_11:
        /* <DEDUP_REMOVED lines=10> */
.L_x_13:


//--------------------- .nv.global.init           --------------------------
	.section	.nv.global.init,"aw",@progbits
	.align	4
.nv.global.init:
	.type		RANGE_8,@object
	.size		RANGE_8,(.L_0 - RANGE_8)
RANGE_8:
        /*0000*/ 	.byte	0xff, 0xff, 0xff, 0xff, 0x00, 0x00, 0x00, 0x00, 0x00, 0x00, 0x00, 0x00, 0xff, 0xff, 0xff, 0xff
        /* <DEDUP_REMOVED lines=143> */
.L_0:


//--------------------- .nv.shared.reserved.0     --------------------------
	.section	.nv.shared.reserved.0,"aw",@nobits
	.weak		__nv_reservedSMEM_offset_0_alias
	.size		__nv_reservedSMEM_offset_0_alias, 0, 64
	.other		__nv_reservedSMEM_offset_0_alias,@"STO_CUDA_RESERVED_SHARED STV_DEFAULT"
__nv_reservedSMEM_offset_0_alias:
	.zero		0
	.zero		64


//--------------------- .nv.constant0._Z20nextPFrameReconstGPUPhS_PiPA8_f --------------------------
	.section	.nv.constant0._Z20nextPFrameReconstGPUPhS_PiPA8_f,"a",@progbits
	.sectionflags	@""
	.align	4
.nv.constant0._Z20nextPFrameReconstGPUPhS_PiPA8_f:
	.zero		928


//--------------------- .nv.constant0._Z21firstPFrameReconstGPUPhS_S_PiPA8_f --------------------------
	.section	.nv.constant0._Z21firstPFrameReconstGPUPhS_S_PiPA8_f,"a",@progbits
	.sectionflags	@""
	.align	4
.nv.constant0._Z21firstPFrameReconstGPUPhS_S_PiPA8_f:
	.zero		936


//--------------------- SYMBOLS --------------------------

	.type		.nv.reservedSmem.offset0,@object
	.size		.nv.reservedSmem.offset0,0x4
